def gluon_tcgen05(
    a_ptr,
    b_ptr,
    c_ptr,
    M,
    N,
    K,
    stride_am,
    stride_bk,
    stride_cm,
    BLOCK_M: gl.constexpr,
    BLOCK_N: gl.constexpr,
    BLOCK_K: gl.constexpr,
    DTYPE: gl.constexpr,
    A_LAYOUT: gl.constexpr,
    B_LAYOUT: gl.constexpr,
    C_LAYOUT: gl.constexpr,
    B_SHAPE: gl.constexpr,
    TMEM_LAYOUT: gl.constexpr,
    TMEM_REG: gl.constexpr,
    TRANS_B: gl.constexpr,
    NUM_BUFFERS: gl.constexpr,
):
    a_desc = tma.make_tensor_descriptor(
        a_ptr, [M, K], [stride_am, 1], [BLOCK_M, BLOCK_K], A_LAYOUT
    )
    b_desc = tma.make_tensor_descriptor(
        b_ptr,
        [N, K] if TRANS_B else [K, N],
        [stride_bk, 1],
        B_SHAPE,
        B_LAYOUT,
    )
    c_desc = tma.make_tensor_descriptor(
        c_ptr, [M, N], [stride_cm, 1], [BLOCK_M, BLOCK_N], C_LAYOUT
    )

    a_bufs = gl.allocate_shared_memory(
        DTYPE, [NUM_BUFFERS, BLOCK_M, BLOCK_K], A_LAYOUT
    )
    b_bufs = gl.allocate_shared_memory(DTYPE, [NUM_BUFFERS] + B_SHAPE, B_LAYOUT)

    pid_m = gl.program_id(0)
    pid_n = gl.program_id(1)
    off_m = pid_m * BLOCK_M
    off_n = pid_n * BLOCK_N

    tma_bars = gl.allocate_shared_memory(
        gl.int64, [NUM_BUFFERS, 1], mbarrier.MBarrierLayout()
    )
    mma_bars = gl.allocate_shared_memory(
        gl.int64, [NUM_BUFFERS, 1], mbarrier.MBarrierLayout()
    )
    for i in gl.static_range(NUM_BUFFERS):
        mbarrier.init(tma_bars.index(i), count=1)
        mbarrier.init(mma_bars.index(i), count=1)

    acc_tmem = allocate_tensor_memory(gl.float32, [BLOCK_M, BLOCK_N], TMEM_LAYOUT)
    idx = 0
    phase = 0
    use_acc = False
    for k in range(0, K, BLOCK_K):
        a = a_bufs.index(idx)
        b = b_bufs.index(idx)
        tma_bar = tma_bars.index(idx)
        mma_bar = mma_bars.index(idx)
        mbarrier.expect(
            tma_bar, a_desc.block_type.nbytes + b_desc.block_type.nbytes
        )
        tma.async_copy_global_to_shared(a_desc, [off_m, k], tma_bar, a)
        tma.async_copy_global_to_shared(
            b_desc, [off_n, k] if TRANS_B else [k, off_n], tma_bar, b
        )
        mbarrier.wait(tma_bar, phase=phase)

        if TRANS_B:
            b = b.permute((1, 0))
        tcgen05_mma(a, b, acc_tmem, use_acc=use_acc)
        tcgen05_commit(mma_bar)
        mbarrier.wait(mma_bar, phase=phase)
        use_acc = True

        idx += 1
        if idx == NUM_BUFFERS:
            idx = 0
            phase ^= 1

    for i in gl.static_range(NUM_BUFFERS):
        mbarrier.invalidate(tma_bars.index(i))
        mbarrier.invalidate(mma_bars.index(i))

    acc = acc_tmem.load(TMEM_REG)
    c_smem = gl.allocate_shared_memory(DTYPE, [BLOCK_M, BLOCK_N], C_LAYOUT)
    c_smem.store(acc.to(DTYPE))
    fence_async_shared()
    tma.async_copy_shared_to_global(c_desc, [off_m, off_n], c_smem)
    tma.store_wait(pendings=0)

# config = {"BLOCK_K": 64, "BLOCK_M": 64, "BLOCK_N": 64, "arch": "sm_100", "dtype": "fp8e4m3", "num_buffers": 1, "num_warps": 8, "trans_b": 1}
# arch = sm_100


// ===== COMPILED SASS (sm_100a) =====

	.target	sm_100a

	.elftype	@"ET_EXEC"


//--------------------- .note.nv.tkinfo           --------------------------
	.section	.note.nv.tkinfo,"",@"SHT_NOTE"
	.sectionflags	@"SHF_NOTE_NV_TKINFO"
	.tkinfo
        /*0018*/ 	.word	0x00000081
        /*0030*/ 	.string	""
        /*0030*/ 	.string	"ptxas-blackwell"
        /*0030*/ 	.string	"Cuda compilation tools, release 12.9, V12.9.86"
        /*0030*/ 	.string	"Build cuda_12.9.r12.9/compiler.36037853_0"
        /*0030*/ 	.string	"-v  -suppress-debug-info  -lineinfo  -arch sm_100a "



//--------------------- .note.nv.cuver            --------------------------
	.section	.note.nv.cuver,"",@"SHT_NOTE"
	.sectionflags	@"SHF_NOTE_NV_CUVER"
        /*0018*/ 	.short	0x0001
        /*001a*/ 	.short	0x0064
        /*001c*/ 	.short	0x0001
        /*001e*/ 	.short	0x0000
        /*0020*/ 	.short	0x0001
        /*0022*/ 	.short	0x0000


//--------------------- .nv.info                  --------------------------
	.section	.nv.info,"",@"SHT_CUDA_INFO"
	.align	4


	//----- nvinfo : EIATTR_REGCOUNT
	.align		4
        /*0000*/ 	.byte	0x04, 0x2f
        /*0002*/ 	.short	(.L_4 - .L_3)
	.align		4
.L_3:
        /*0004*/ 	.word	index@(gluon_tcgen05)
        /*0008*/ 	.word	0x00000018


	//----- nvinfo : EIATTR_FRAME_SIZE
	.align		4
.L_4:
        /*000c*/ 	.byte	0x04, 0x11
        /*000e*/ 	.short	(.L_6 - .L_5)
	.align		4
.L_5:
        /*0010*/ 	.word	index@($__internal_2_$__cuda_sm10x_tcgen05_guardrail_trap_unallocated_columns_being_dealloced)
        /*0014*/ 	.word	0x00000000


	//----- nvinfo : EIATTR_FRAME_SIZE
	.align		4
.L_6:
        /*0018*/ 	.byte	0x04, 0x11
        /*001a*/ 	.short	(.L_8 - .L_7)
	.align		4
.L_7:
        /*001c*/ 	.word	index@($__internal_1_$__cuda_sm10x_tcgen05_guardrail_trap_phase_invalid_during_alloc)
        /*0020*/ 	.word	0x00000000


	//----- nvinfo : EIATTR_FRAME_SIZE
	.align		4
.L_8:
        /*0024*/ 	.byte	0x04, 0x11
        /*0026*/ 	.short	(.L_10 - .L_9)
	.align		4
.L_9:
        /*0028*/ 	.word	index@($__internal_0_$__cuda_sm10x_tcgen05_guardrail_trap_col_being_dealloced_not_returned_by_alloc)
        /*002c*/ 	.word	0x00000000


	//----- nvinfo : EIATTR_FRAME_SIZE
	.align		4
.L_10:
        /*0030*/ 	.byte	0x04, 0x11
        /*0032*/ 	.short	(.L_12 - .L_11)
	.align		4
.L_11:
        /*0034*/ 	.word	index@(gluon_tcgen05)
        /*0038*/ 	.word	0x00000000


	//----- nvinfo : EIATTR_MIN_STACK_SIZE
	.align		4
.L_12:
        /*003c*/ 	.byte	0x04, 0x12
        /*003e*/ 	.short	(.L_14 - .L_13)
	.align		4
.L_13:
        /*0040*/ 	.word	index@(gluon_tcgen05)
        /*0044*/ 	.word	0x00000000
.L_14:


//--------------------- .nv.info.gluon_tcgen05    --------------------------
	.section	.nv.info.gluon_tcgen05,"",@"SHT_CUDA_INFO"
	.sectionflags	@""
	.align	4


	//----- nvinfo : EIATTR_CUDA_API_VERSION
	.align		4
        /*0000*/ 	.byte	0x04, 0x37
        /*0002*/ 	.short	(.L_16 - .L_15)
.L_15:
        /*0004*/ 	.word	0x00000081


	//----- nvinfo : EIATTR_KPARAM_INFO
	.align		4
.L_16:
        /*0008*/ 	.byte	0x04, 0x17
        /*000a*/ 	.short	(.L_18 - .L_17)
.L_17:
        /*000c*/ 	.word	0x00000000
        /*0010*/ 	.short	0x000a
        /*0012*/ 	.short	0x0048
        /*0014*/ 	.byte	0x00, 0xf4, 0x21, 0x00


	//----- nvinfo : EIATTR_KPARAM_INFO
	.align		4
.L_18:
        /*0018*/ 	.byte	0x04, 0x17
        /*001a*/ 	.short	(.L_20 - .L_19)
.L_19:
        /*001c*/ 	.word	0x00000000
        /*0020*/ 	.short	0x0009
        /*0022*/ 	.short	0x0040
        /*0024*/ 	.byte	0x00, 0xf4, 0x21, 0x00


	//----- nvinfo : EIATTR_KPARAM_INFO
	.align		4
.L_20:
        /*0028*/ 	.byte	0x04, 0x17
        /*002a*/ 	.short	(.L_22 - .L_21)
.L_21:
        /*002c*/ 	.word	0x00000000
        /*0030*/ 	.short	0x0008
        /*0032*/ 	.short	0x0038
        /*0034*/ 	.byte	0x00, 0xf0, 0x21, 0x00


	//----- nvinfo : EIATTR_KPARAM_INFO
	.align		4
.L_22:
        /*0038*/ 	.byte	0x04, 0x17
        /*003a*/ 	.short	(.L_24 - .L_23)
.L_23:
        /*003c*/ 	.word	0x00000000
        /*0040*/ 	.short	0x0007
        /*0042*/ 	.short	0x0030
        /*0044*/ 	.byte	0x00, 0xf0, 0x21, 0x00


	//----- nvinfo : EIATTR_KPARAM_INFO
	.align		4
.L_24:
        /*0048*/ 	.byte	0x04, 0x17
        /*004a*/ 	.short	(.L_26 - .L_25)
.L_25:
        /*004c*/ 	.word	0x00000000
        /*0050*/ 	.short	0x0006
        /*0052*/ 	.short	0x0028
        /*0054*/ 	.byte	0x00, 0xf0, 0x21, 0x00


	//----- nvinfo : EIATTR_KPARAM_INFO
	.align		4
.L_26:
        /*0058*/ 	.byte	0x04, 0x17
        /*005a*/ 	.short	(.L_28 - .L_27)
.L_27:
        /*005c*/ 	.word	0x00000000
        /*0060*/ 	.short	0x0005
        /*0062*/ 	.short	0x0020
        /*0064*/ 	.byte	0x00, 0xf0, 0x11, 0x00


	//----- nvinfo : EIATTR_KPARAM_INFO
	.align		4
.L_28:
        /*0068*/ 	.byte	0x04, 0x17
        /*006a*/ 	.short	(.L_30 - .L_29)
.L_29:
        /*006c*/ 	.word	0x00000000
        /*0070*/ 	.short	0x0004
        /*0072*/ 	.short	0x001c
        /*0074*/ 	.byte	0x00, 0xf0, 0x11, 0x00


	//----- nvinfo : EIATTR_KPARAM_INFO
	.align		4
.L_30:
        /*0078*/ 	.byte	0x04, 0x17
        /*007a*/ 	.short	(.L_32 - .L_31)
.L_31:
        /*007c*/ 	.word	0x00000000
        /*0080*/ 	.short	0x0003
        /*0082*/ 	.short	0x0018
        /*0084*/ 	.byte	0x00, 0xf0, 0x11, 0x00


	//----- nvinfo : EIATTR_KPARAM_INFO
	.align		4
.L_32:
        /*0088*/ 	.byte	0x04, 0x17
        /*008a*/ 	.short	(.L_34 - .L_33)
.L_33:
        /*008c*/ 	.word	0x00000000
        /*0090*/ 	.short	0x0002
        /*0092*/ 	.short	0x0010
        /*0094*/ 	.byte	0x00, 0xf4, 0x21, 0x00


	//----- nvinfo : EIATTR_KPARAM_INFO
	.align		4
.L_34:
        /*0098*/ 	.byte	0x04, 0x17
        /*009a*/ 	.short	(.L_36 - .L_35)
.L_35:
        /*009c*/ 	.word	0x00000000
        /*00a0*/ 	.short	0x0001
        /*00a2*/ 	.short	0x0008
        /*00a4*/ 	.byte	0x00, 0xf4, 0x21, 0x00


	//----- nvinfo : EIATTR_KPARAM_INFO
	.align		4
.L_36:
        /*00a8*/ 	.byte	0x04, 0x17
        /*00aa*/ 	.short	(.L_38 - .L_37)
.L_37:
        /*00ac*/ 	.word	0x00000000
        /*00b0*/ 	.short	0x0000
        /*00b2*/ 	.short	0x0000
        /*00b4*/ 	.byte	0x00, 0xf4, 0x21, 0x00


	//----- nvinfo : EIATTR_AT_ENTRY_FRAGMENTS
	.align		4
.L_38:
        /*00b8*/ 	.byte	0x04, 0x4f
        /*00ba*/ 	.short	(.L_40 - .L_39)


	//   ....[0]....
.L_39:
        /*00bc*/ 	.word	0x00000004


	//----- nvinfo : EIATTR_RESERVED_SMEM_USED
	.align		4
.L_40:
        /*00c0*/ 	.byte	0x01, 0x41
	.zero		2


	//----- nvinfo : EIATTR_SPARSE_MMA_MASK
	.align		4
        /*00c4*/ 	.byte	0x03, 0x50
        /*00c6*/ 	.short	0x0000


	//----- nvinfo : EIATTR_TCGEN05_1CTA_USED
	.align		4
        /*00c8*/ 	.byte	0x01, 0x51
	.zero		2


	//----- nvinfo : EIATTR_MAXREG_COUNT
	.align		4
        /*00cc*/ 	.byte	0x03, 0x1b
        /*00ce*/ 	.short	0x00ff


	//----- nvinfo : EIATTR_NUM_BARRIERS
	.align		4
        /*00d0*/ 	.byte	0x02, 0x4c
        /*00d2*/ 	.byte	0x01
	.zero		1


	//----- nvinfo : EIATTR_INT_WARP_WIDE_INSTR_OFFSETS
	.align		4
        /*00d4*/ 	.byte	0x04, 0x31
        /*00d6*/ 	.short	(.L_42 - .L_41)


	//   ....[0]....
.L_41:
        /*00d8*/ 	.word	0x000016a0


	//   ....[1]....
        /*00dc*/ 	.word	0x000016c0


	//   ....[2]....
        /*00e0*/ 	.word	0x00001740


	//   ....[3]....
        /*00e4*/ 	.word	0x00001860


	//   ....[4]....
        /*00e8*/ 	.word	0x00001870


	//   ....[5]....
        /*00ec*/ 	.word	0x00001880


	//   ....[6]....
        /*00f0*/ 	.word	0x00001890


	//   ....[7]....
        /*00f4*/ 	.word	0x00001ac0


	//   ....[8]....
        /*00f8*/ 	.word	0x00001ad0


	//   ....[9]....
        /*00fc*/ 	.word	0x00001bf0


	//   ....[10]....
        /*0100*/ 	.word	0x00001c00


	//   ....[11]....
        /*0104*/ 	.word	0x00001c50


	//   ....[12]....
        /*0108*/ 	.word	0x00001c90


	//   ....[13]....
        /*010c*/ 	.word	0x00001dc0


	//   ....[14]....
        /*0110*/ 	.word	0x00001dd0


	//   ....[15]....
        /*0114*/ 	.word	0x00002040


	//   ....[16]....
        /*0118*/ 	.word	0x00002050


	//   ....[17]....
        /*011c*/ 	.word	0x00002320


	//   ....[18]....
        /*0120*/ 	.word	0x00002370


	//----- nvinfo : EIATTR_COOP_GROUP_MASK_REGIDS
	.align		4
.L_42:
        /*0124*/ 	.byte	0x04, 0x29
        /*0126*/ 	.short	(.L_44 - .L_43)


	//   ....[0]....
.L_43:
        /*0128*/ 	.word	0xffffffff


	//   ....[1]....
        /*012c*/ 	.word	0xffffffff


	//   ....[2]....
        /*0130*/ 	.word	0xffffffff


	//   ....[3]....
        /*0134*/ 	.word	0xffffffff


	//   ....[4]....
        /*0138*/ 	.word	0xffffffff


	//   ....[5]....
        /*013c*/ 	.word	0xffffffff


	//   ....[6]....
        /*0140*/ 	.word	0xffffffff


	//   ....[7]....
        /*0144*/ 	.word	0xffffffff


	//   ....[8]....
        /*0148*/ 	.word	0xffffffff


	//   ....[9]....
        /*014c*/ 	.word	0xffffffff


	//----- nvinfo : EIATTR_COOP_GROUP_INSTR_OFFSETS
	.align		4
.L_44:
        /*0150*/ 	.byte	0x04, 0x28
        /*0152*/ 	.short	(.L_46 - .L_45)


	//   ....[0]....
.L_45:
        /*0154*/ 	.word	0x00000050


	//   ....[1]....
        /*0158*/ 	.word	0x00000310


	//   ....[2]....
        /*015c*/ 	.word	0x000004f0


	//   ....[3]....
        /*0160*/ 	.word	0x00000980


	//   ....[4]....
        /*0164*/ 	.word	0x00000ac0


	//   ....[5]....
        /*0168*/ 	.word	0x00000fa0


	//   ....[6]....
        /*016c*/ 	.word	0x000010e0


	//   ....[7]....
        /*0170*/ 	.word	0x00001530


	//   ....[8]....
        /*0174*/ 	.word	0x000021b0


	//   ....[9]....
        /*0178*/ 	.word	0x00002420


	//----- nvinfo : EIATTR_VRC_CTA_INIT_COUNT
	.align		4
.L_46:
        /*017c*/ 	.byte	0x02, 0x4a
        /*017e*/ 	.byte	0x80
	.zero		1


	//----- nvinfo : EIATTR_MBARRIER_INSTR_OFFSETS
	.align		4
        /*0180*/ 	.byte	0x04, 0x39
        /*0182*/ 	.short	(.L_48 - .L_47)


	//   ....[0]....
.L_47:
        /*0184*/ 	.word	0x00001760
        /*0188*/ 	.word	0x000000ff
        /*018c*/ 	.word	0x00002000
        /*0190*/ 	.short	0x0100
        /*0192*/ 	.byte	0x08
	.zero		1


	//   ....[1]....
        /*0194*/ 	.word	0x00001770
        /*0198*/ 	.word	0x000000ff
        /*019c*/ 	.word	0x00002010
        /*01a0*/ 	.short	0x0100
        /*01a2*/ 	.byte	0x08
	.zero		1


	//   ....[2]....
        /*01a4*/ 	.word	0x000019e0
        /*01a8*/ 	.word	0x000000ff
        /*01ac*/ 	.word	0x00002000
        /*01b0*/ 	.short	0x010a
        /*01b2*/ 	.byte	0x08
	.zero		1


	//   ....[3]....
        /*01b4*/ 	.word	0x00001b20
        /*01b8*/ 	.word	0x000000ff
        /*01bc*/ 	.word	0x00002010
        /*01c0*/ 	.short	0x010a
        /*01c2*/ 	.byte	0x08
	.zero		1


	//   ....[4]....
        /*01c4*/ 	.word	0x00001d00
        /*01c8*/ 	.word	0x000000ff
        /*01cc*/ 	.word	0x00002000
        /*01d0*/ 	.short	0x010a
        /*01d2*/ 	.byte	0x08
	.zero		1


	//   ....[5]....
        /*01d4*/ 	.word	0x00001e10
        /*01d8*/ 	.word	0x000000ff
        /*01dc*/ 	.word	0x00002010
        /*01e0*/ 	.short	0x010a
        /*01e2*/ 	.byte	0x08
	.zero		1


	//   ....[6]....
        /*01e4*/ 	.word	0x00001ea0
        /*01e8*/ 	.word	0x000000ff
        /*01ec*/ 	.word	0x00002000
        /*01f0*/ 	.short	0x0108
        /*01f2*/ 	.byte	0x08
	.zero		1


	//   ....[7]....
        /*01f4*/ 	.word	0x00001eb0
        /*01f8*/ 	.word	0x000000ff
        /*01fc*/ 	.word	0x00002010
        /*0200*/ 	.short	0x0108
        /*0202*/ 	.byte	0x08
	.zero		1


	//   ....[8]....
        /*0204*/ 	.word	0x00002440
        /*0208*/ 	.word	0x000000ff
        /*020c*/ 	.word	0x00002000
        /*0210*/ 	.short	0x010a
        /*0212*/ 	.byte	0x08
	.zero		1


	//   ....[9]....
        /*0214*/ 	.word	0x00002470
        /*0218*/ 	.word	0x000000ff
        /*021c*/ 	.word	0x00002010
        /*0220*/ 	.short	0x010a
        /*0222*/ 	.byte	0x08
	.zero		1


	//   ....[10]....
        /*0224*/ 	.word	0x000024a0
        /*0228*/ 	.word	0x000000ff
        /*022c*/ 	.word	0x00002000
        /*0230*/ 	.short	0x010a
        /*0232*/ 	.byte	0x08
	.zero		1


	//   ....[11]....
        /*0234*/ 	.word	0x000024d0
        /*0238*/ 	.word	0x000000ff
        /*023c*/ 	.word	0x00002010
        /*0240*/ 	.short	0x010a
        /*0242*/ 	.byte	0x08
	.zero		1


	//----- nvinfo : EIATTR_NUM_MBARRIERS
	.align		4
.L_48:
        /*0244*/ 	.byte	0x03, 0x38
        /*0246*/ 	.short	0x0002


	//----- nvinfo : EIATTR_EXIT_INSTR_OFFSETS
	.align		4
        /*0248*/ 	.byte	0x04, 0x1c
        /*024a*/ 	.short	(.L_50 - .L_49)


	//   ....[0]....
.L_49:
        /*024c*/ 	.word	0x00002430


	//----- nvinfo : EIATTR_REQNTID
	.align		4
.L_50:
        /*0250*/ 	.byte	0x04, 0x10
        /*0252*/ 	.short	(.L_52 - .L_51)
.L_51:
        /*0254*/ 	.word	0x00000100
        /*0258*/ 	.word	0x00000001
        /*025c*/ 	.word	0x00000001


	//----- nvinfo : EIATTR_CRS_STACK_SIZE
	.align		4
.L_52:
        /*0260*/ 	.byte	0x04, 0x1e
        /*0262*/ 	.short	(.L_54 - .L_53)
.L_53:
        /*0264*/ 	.word	0x00000000


	//----- nvinfo : EIATTR_CBANK_PARAM_SIZE
	.align		4
.L_54:
        /*0268*/ 	.byte	0x03, 0x19
        /*026a*/ 	.short	0x0050


	//----- nvinfo : EIATTR_PARAM_CBANK
	.align		4
        /*026c*/ 	.byte	0x04, 0x0a
        /*026e*/ 	.short	(.L_56 - .L_55)
	.align		4
.L_55:
        /*0270*/ 	.word	index@(.nv.constant0.gluon_tcgen05)
        /*0274*/ 	.short	0x0380
        /*0276*/ 	.short	0x0050


	//----- nvinfo : EIATTR_SW_WAR
	.align		4
.L_56:
        /*0278*/ 	.byte	0x04, 0x36
        /*027a*/ 	.short	(.L_58 - .L_57)
.L_57:
        /*027c*/ 	.word	0x00000008
.L_58:


//--------------------- .nv.compat                --------------------------
	.section	.nv.compat,"",@"SHT_CUDA_COMPAT_INFO"
	.align	4
        /*0000*/ 	.byte	0x02, 0x02, 0x02, 0x00, 0x02, 0x05, 0x05, 0x00, 0x02, 0x03, 0x03, 0x00, 0x02, 0x06, 0x01, 0x00


//--------------------- .nv.callgraph             --------------------------
	.section	.nv.callgraph,"",@"SHT_CUDA_CALLGRAPH"
	.align	4
	.sectionentsize	8
	.align		4
        /*0000*/ 	.word	0x00000000
	.align		4
        /*0004*/ 	.word	0xffffffff
	.align		4
        /*0008*/ 	.word	0x00000000
	.align		4
        /*000c*/ 	.word	0xfffffffe
	.align		4
        /*0010*/ 	.word	0x00000000
	.align		4
        /*0014*/ 	.word	0xfffffffd
	.align		4
        /*0018*/ 	.word	0x00000000
	.align		4
        /*001c*/ 	.word	0xfffffffc


//--------------------- .text.gluon_tcgen05       --------------------------
	.section	.text.gluon_tcgen05,"ax",@progbits
	.align	128
        .global         gluon_tcgen05
        .type           gluon_tcgen05,@function
        .size           gluon_tcgen05,(.L_x_74 - gluon_tcgen05)
        .other          gluon_tcgen05,@"STO_CUDA_ENTRY STV_DEFAULT"
gluon_tcgen05:
.text.gluon_tcgen05:
[----:B------:R-:W1:Y:S01]  /*0000*/  LDC R1, c[0x0][0x37c] ;  /* 0x0000df00ff017b82 */ /* 0x000e620000000800 */
[----:B------:R-:W2:Y:S02]  /*0010*/  S2R R0, SR_TID.X ;  /* 0x0000000000007919 */ /* 0x000ea40000002100 */
[----:B--2---:R-:W-:-:S13]  /*0020*/  ISETP.GE.U32.AND P2, PT, R0, 0x20, PT ;  /* 0x000000200000780c */ /* 0x004fda0003f46070 */
[----:B------:R-:W-:Y:S05]  /*0030*/  @P2 BRA `(.L_x_0) ;  /* 0x0000000000b82947 */ /* 0x000fea0003800000 */
[----:B------:R-:W2:Y:S01]  /*0040*/  S2UR UR6, SR_CgaCtaId ;  /* 0x00000000000679c3 */ /* 0x000ea20000008800 */
[----:B------:R-:W-:Y:S01]  /*0050*/  NOP ;  /* 0x0000000000007918 */ /* 0x000fe20000000000 */
[----:B------:R-:W-:Y:S02]  /*0060*/  UMOV UR4, 0x40 ;  /* 0x0000004000047882 */ /* 0x000fe40000000000 */
[----:B--2---:R-:W-:-:S09]  /*0070*/  ULEA UR4, UR6, UR4, 0x18 ;  /* 0x0000000406047291 */ /* 0x004fd2000f8ec0ff */
[----:B------:R-:W2:Y:S01]  /*0080*/  LDS.U8 R2, [UR4] ;  /* 0x00000004ff027984 */ /* 0x000ea20008000000 */
[----:B------:R-:W-:Y:S02]  /*0090*/  UMOV UR4, 0x400 ;  /* 0x0000040000047882 */ /* 0x000fe40000000000 */
[----:B------:R-:W-:Y:S01]  /*00a0*/  ULEA UR4, UR6, UR4, 0x18 ;  /* 0x0000000406047291 */ /* 0x000fe2000f8ec0ff */
[----:B--2---:R-:W-:-:S13]  /*00b0*/  ISETP.NE.AND P0, PT, R2, RZ, PT ;  /* 0x000000ff0200720c */ /* 0x004fda0003f05270 */
[----:B------:R-:W-:Y:S05]  /*00c0*/  @P0 BRA `(.L_x_1) ;  /* 0x00000000007c0947 */ /* 0x000fea0003800000 */
[----:B------:R-:W-:-:S13]  /*00d0*/  ELECT P0, URZ, PT ;  /* 0x0000000000ff782f */ /* 0x000fda0003800000 */
[----:B------:R-:W-:Y:S05]  /*00e0*/  @!P0 BRA `(.L_x_2) ;  /* 0x0000000000848947 */ /* 0x000fea0003800000 */
[----:B------:R-:W-:Y:S01]  /*00f0*/  UMOV UR5, 0x2 ;  /* 0x0000000200057882 */ /* 0x000fe20000000000 */
[----:B------:R-:W-:Y:S02]  /*0100*/  IMAD.MOV.U32 R5, RZ, RZ, 0x1 ;  /* 0x00000001ff057424 */ /* 0x000fe400078e00ff */
[----:B------:R-:W-:Y:S02]  /*0110*/  IMAD.MOV.U32 R3, RZ, RZ, 0x3 ;  /* 0x00000003ff037424 */ /* 0x000fe400078e00ff */
[----:B------:R-:W-:Y:S04]  /*0120*/  DEPBAR.LE SB2, 0x36 ;  /* 0x0000ad800000791a */ /* 0x000fe80000000000 */
[----:B------:R-:W2:Y:S02]  /*0130*/  UTCATOMSWS.FIND_AND_SET.ALIGN UP0, UR5, UR5 ;  /* 0x00000005000575e3 */ /* 0x000ea40008000800 */
[----:B--2---:R-:W-:-:S04]  /*0140*/  PLOP3.LUT P0, PT, PT, PT, UP0, 0x80, 0x8 ;  /* 0x000000000008781c */ /* 0x004fc80003f0f008 */
[----:B------:R-:W-:-:S04]  /*0150*/  SEL R2, RZ, 0xffffffff, !P0 ;  /* 0xffffffffff027807 */ /* 0x000fc80004000000 */
[----:B------:R-:W-:Y:S01]  /*0160*/  ISETP.NE.AND P0, PT, R2, RZ, PT ;  /* 0x000000ff0200720c */ /* 0x000fe20003f05270 */
[----:B------:R-:W-:-:S12]  /*0170*/  IMAD.U32 R2, RZ, RZ, UR5 ;  /* 0x00000005ff027e24 */ /* 0x000fd8000f8e00ff */
[----:B------:R-:W-:Y:S05]  /*0180*/  @P0 BRA `(.L_x_3) ;  /* 0x0000000000240947 */ /* 0x000fea0003800000 */
.L_x_4:
[----:B------:R-:W-:Y:S05]  /*0190*/  NANOSLEEP 0x64 ;  /* 0x000000640000795d */ /* 0x000fea0003800000 */
[----:B------:R-:W-:-:S05]  /*01a0*/  UMOV UR5, 0x2 ;  /* 0x0000000200057882 */ /* 0x000fca0000000000 */
[----:B------:R-:W-:Y:S04]  /*01b0*/  DEPBAR.LE SB2, 0x36 ;  /* 0x0000ad800000791a */ /* 0x000fe80000000000 */
[----:B------:R-:W2:Y:S02]  /*01c0*/  UTCATOMSWS.FIND_AND_SET.ALIGN UP0, UR5, UR5 ;  /* 0x00000005000575e3 */ /* 0x000ea40008000800 */
[----:B--2---:R-:W-:-:S04]  /*01d0*/  PLOP3.LUT P0, PT, PT, PT, UP0, 0x80, 0x8 ;  /* 0x000000000008781c */ /* 0x004fc80003f0f008 */
[----:B------:R-:W-:-:S04]  /*01e0*/  SEL R2, RZ, 0xffffffff, !P0 ;  /* 0xffffffffff027807 */ /* 0x000fc80004000000 */
[----:B------:R-:W-:Y:S01]  /*01f0*/  ISETP.NE.AND P0, PT, R2, RZ, PT ;  /* 0x000000ff0200720c */ /* 0x000fe20003f05270 */
[----:B------:R-:W-:-:S12]  /*0200*/  IMAD.U32 R2, RZ, RZ, UR5 ;  /* 0x00000005ff027e24 */ /* 0x000fd8000f8e00ff */
[----:B------:R-:W-:Y:S05]  /*0210*/  @!P0 BRA `(.L_x_4) ;  /* 0xfffffffc00dc8947 */ /* 0x000fea000383ffff */
.L_x_3:
[C---:B------:R-:W-:Y:S01]  /*0220*/  VIADD R4, R2.reuse, 0x10 ;  /* 0x0000001002047836 */ /* 0x040fe20000000000 */
[----:B------:R-:W-:Y:S01]  /*0230*/  UMOV UR5, 0x50 ;  /* 0x0000005000057882 */ /* 0x000fe20000000000 */
[----:B------:R-:W-:Y:S01]  /*0240*/  SHF.L.U32 R3, R3, R2, RZ ;  /* 0x0000000203037219 */ /* 0x000fe200000006ff */
[----:B------:R-:W-:Y:S01]  /*0250*/  ULEA UR5, UR6, UR5, 0x18 ;  /* 0x0000000506057291 */ /* 0x000fe2000f8ec0ff */
[----:B------:R-:W-:Y:S01]  /*0260*/  IMAD.SHL.U32 R2, R2, 0x20, RZ ;  /* 0x0000002002027824 */ /* 0x000fe200078e00ff */
[----:B------:R-:W-:-:S04]  /*0270*/  SHF.L.U32 R4, R5, R4, RZ ;  /* 0x0000000405047219 */ /* 0x000fc800000006ff */
[----:B------:R-:W-:-:S05]  /*0280*/  LOP3.LUT R3, R4, R3, RZ, 0xfc, !PT ;  /* 0x0000000304037212 */ /* 0x000fca00078efcff */
[----:B------:R2:W-:Y:S04]  /*0290*/  ATOMS.OR RZ, [UR5], R3 ;  /* 0x00000003ffff798c */ /* 0x0005e8000b000005 */
[----:B------:R2:W-:Y:S01]  /*02a0*/  STS [UR4], R2 ;  /* 0x00000002ff007988 */ /* 0x0005e20008000804 */
[----:B------:R-:W-:Y:S05]  /*02b0*/  BRA `(.L_x_2) ;  /* 0x0000000000107947 */ /* 0x000fea0003800000 */
.L_x_1:
[----:B------:R-:W-:Y:S01]  /*02c0*/  IMAD.MOV.U32 R3, RZ, RZ, -0x1 ;  /* 0xffffffffff037424 */ /* 0x000fe200078e00ff */
[----:B------:R-:W-:-:S04]  /*02d0*/  MOV R2, 0x300 ;  /* 0x0000030000027802 */ /* 0x000fc80000000f00 */
[----:B------:R2:W-:Y:S03]  /*02e0*/  STS [UR4], R3 ;  /* 0x00000003ff007988 */ /* 0x0005e60008000804 */
[----:B-12---:R-:W-:Y:S05]  /*02f0*/  CALL.REL.NOINC `($__internal_1_$__cuda_sm10x_tcgen05_guardrail_trap_phase_invalid_during_alloc) ;  /* 0x00000020008c7944 */ /* 0x006fea0003c00000 */
.L_x_2:
[----:B------:R-:W-:Y:S05]  /*0300*/  WARPSYNC.ALL ;  /* 0x0000000000007948 */ /* 0x000fea0003800000 */
[----:B------:R-:W-:Y:S01]  /*0310*/  NOP ;  /* 0x0000000000007918 */ /* 0x000fe20000000000 */
.L_x_0:
[----:B------:R-:W3:Y:S08]  /*0320*/  S2UR UR4, SR_CgaCtaId ;  /* 0x00000000000479c3 */ /* 0x000ef00000008800 */
[----:B------:R-:W-:Y:S01]  /*0330*/  BAR.SYNC.DEFER_BLOCKING 0x0 ;  /* 0x0000000000007b1d */ /* 0x000fe20000010000 */
[----:B------:R-:W-:-:S05]  /*0340*/  LOP3.LUT R20, R0, 0xff, RZ, 0xc0, !PT ;  /* 0x000000ff00147812 */ /* 0x000fca00078ec0ff */
[----:B------:R-:W-:Y:S02]  /*0350*/  UMOV UR8, 0x400 ;  /* 0x0000040000087882 */ /* 0x000fe40000000000 */
[----:B------:R-:W4:Y:S08]  /*0360*/  LDC R8, c[0x0][0x3a0] ;  /* 0x0000e800ff087b82 */ /* 0x000f300000000800 */
[----:B------:R-:W5:Y:S01]  /*0370*/  S2UR UR6, SR_CTAID.Y ;  /* 0x00000000000679c3 */ /* 0x000f620000002600 */
[----:B---3--:R-:W-:-:S09]  /*0380*/  ULEA UR8, UR4, UR8, 0x18 ;  /* 0x0000000804087291 */ /* 0x008fd2000f8ec0ff */
[----:B------:R-:W3:Y:S01]  /*0390*/  LDS R5, [UR8] ;  /* 0x00000008ff057984 */ /* 0x000ee20008000800 */
[----:B------:R-:W-:Y:S06]  /*03a0*/  BAR.SYNC.DEFER_BLOCKING 0x0 ;  /* 0x0000000000007b1d */ /* 0x000fec0000010000 */
[----:B------:R-:W-:Y:S05]  /*03b0*/  @P2 BRA `(.L_x_5) ;  /* 0x0000000000182947 */ /* 0x000fea0003800000 */
[----:B------:R-:W-:Y:S01]  /*03c0*/  ELECT P0, URZ, PT ;  /* 0x0000000000ff782f */ /* 0x000fe20003800000 */
[----:B--2---:R-:W-:Y:S01]  /*03d0*/  IMAD.MOV.U32 R2, RZ, RZ, 0x1 ;  /* 0x00000001ff027424 */ /* 0x004fe200078e00ff */
[----:B------:R-:W-:Y:S01]  /*03e0*/  UMOV UR5, 0x40 ;  /* 0x0000004000057882 */ /* 0x000fe20000000000 */
[----:B------:R-:W-:Y:S01]  /*03f0*/  UVIRTCOUNT.DEALLOC.SMPOOL 0x80 ;  /* 0x000000800000784c */ /* 0x000fe20000000000 */
[----:B------:R-:W-:-:S09]  /*0400*/  ULEA UR5, UR4, UR5, 0x18 ;  /* 0x0000000504057291 */ /* 0x000fd2000f8ec0ff */
[----:B------:R2:W-:Y:S03]  /*0410*/  @P0 STS.U8 [UR5], R2 ;  /* 0x00000002ff000988 */ /* 0x0005e60008000005 */
.L_x_5:
[----:B------:R-:W2:Y:S01]  /*0420*/  S2UR UR4, SR_CTAID.Z ;  /* 0x00000000000479c3 */ /* 0x000ea20000002700 */
[----:B------:R-:W5:Y:S01]  /*0430*/  LDCU UR5, c[0x0][0x370] ;  /* 0x00006e00ff0577ac */ /* 0x000f620008000800 */
[----:B------:R-:W-:Y:S01]  /*0440*/  ISETP.GE.U32.AND P0, PT, R20, 0x20, PT ;  /* 0x000000201400780c */ /* 0x000fe20003f06070 */
[----:B----4-:R-:W-:Y:S01]  /*0450*/  VIADD R4, R8, 0xffffffff ;  /* 0xffffffff08047836 */ /* 0x010fe20000000000 */
[C---:B------:R-:W-:Y:S01]  /*0460*/  ISETP.NE.U32.AND P3, PT, R20.reuse, RZ, PT ;  /* 0x000000ff1400720c */ /* 0x040fe20003f65070 */
[----:B------:R-:W2:Y:S02]  /*0470*/  LDCU UR7, c[0x0][0x374] ;  /* 0x00006e80ff0777ac */ /* 0x000ea40008000800 */
[----:B--2---:R-:W-:Y:S01]  /*0480*/  LEA R2, R20, UR8, 0x2 ;  /* 0x0000000814027c11 */ /* 0x004fe2000f8e10ff */
[----:B------:R-:W-:Y:S01]  /*0490*/  BSSY.RECONVERGENT B0, `(.L_x_6) ;  /* 0x0000015000007945 */ /* 0x000fe20003800200 */
[----:B------:R-:W5:Y:S01]  /*04a0*/  S2UR UR11, SR_CTAID.X ;  /* 0x00000000000b79c3 */ /* 0x000f620000002500 */
[----:B------:R-:W2:Y:S01]  /*04b0*/  LDCU.64 UR16, c[0x0][0x3c0] ;  /* 0x00007800ff1077ac */ /* 0x000ea20008000a00 */
[----:B---3--:R-:W-:-:S04]  /*04c0*/  R2UR UR29, R5 ;  /* 0x00000000051d72ca */ /* 0x008fc800000e0000 */
[----:B------:R3:W-:Y:S02]  /*04d0*/  @!P0 STS [R2], RZ ;  /* 0x000000ff02008388 */ /* 0x0007e40000000800 */
[----:B------:R-:W4:Y:S01]  /*04e0*/  LDC R3, c[0x0][0x398] ;  /* 0x0000e600ff037b82 */ /* 0x000f220000000800 */
[----:B------:R-:W-:Y:S01]  /*04f0*/  NOP ;  /* 0x0000000000007918 */ /* 0x000fe20000000000 */
[----:B------:R3:W-:Y:S01]  /*0500*/  @!P3 STS [UR8+0x20], R4 ;  /* 0x00002004ff00b988 */ /* 0x0007e20008000808 */
[----:B-----5:R-:W-:-:S04]  /*0510*/  UIMAD UR4, UR4, UR7, UR6 ;  /* 0x00000007040472a4 */ /* 0x020fc8000f8e0206 */
[----:B------:R-:W-:-:S04]  /*0520*/  UIMAD UR4, UR4, UR5, UR11 ;  /* 0x00000005040472a4 */ /* 0x000fc8000f8e020b */
[----:B------:R-:W-:-:S04]  /*0530*/  UIMAD UR4, UR4, 0x180, URZ ;  /* 0x00000180040478a4 */ /* 0x000fc8000f8e02ff */
[----:B--2---:R-:W-:Y:S01]  /*0540*/  UIADD3 UR12, UP0, UPT, UR4, UR16, URZ ;  /* 0x00000010040c7290 */ /* 0x004fe2000ff1e0ff */
[----:B----4-:R-:W-:-:S03]  /*0550*/  VIADD R3, R3, 0xffffffff ;  /* 0xffffffff03037836 */ /* 0x010fc60000000000 */
[----:B------:R-:W-:Y:S01]  /*0560*/  ULEA.HI.X.SX32 UR13, UR4, UR17, 0x1, UP0 ;  /* 0x00000011040d7291 */ /* 0x000fe200080f0eff */
[----:B---3--:R-:W-:Y:S11]  /*0570*/  @P3 BRA `(.L_x_7) ;  /* 0x0000000000183947 */ /* 0x008ff60003800000 */
[----:B------:R-:W2:Y:S01]  /*0580*/  LDS R5, [UR8+0x8] ;  /* 0x00000808ff057984 */ /* 0x000ea20008000800 */
[----:B------:R-:W3:Y:S01]  /*0590*/  LDC.64 R10, c[0x0][0x380] ;  /* 0x0000e000ff0a7b82 */ /* 0x000ee20000000a00 */
[----:B------:R-:W-:Y:S02]  /*05a0*/  IMAD.MOV.U32 R6, RZ, RZ, 0x70 ;  /* 0x00000070ff067424 */ /* 0x000fe400078e00ff */
[----:B---3--:R3:W-:Y:S03]  /*05b0*/  STS.64 [UR8], R10 ;  /* 0x0000000aff007988 */ /* 0x0087e60008000a08 */
[----:B--2---:R-:W-:-:S05]  /*05c0*/  LOP3.LUT R5, R5, 0x10, R6, 0xd8, !PT ;  /* 0x0000001005057812 */ /* 0x004fca00078ed806 */
[----:B------:R3:W-:Y:S02]  /*05d0*/  STS [UR8+0x8], R5 ;  /* 0x00000805ff007988 */ /* 0x0007e40008000808 */
.L_x_7:
[----:B------:R-:W-:Y:S05]  /*05e0*/  BSYNC.RECONVERGENT B0 ;  /* 0x0000000000007941 */ /* 0x000fea0003800200 */
.L_x_6:
[----:B------:R-:W-:Y:S04]  /*05f0*/  BSSY.RECONVERGENT B0, `(.L_x_8) ;  /* 0x000000a000007945 */ /* 0x000fe80003800200 */
[----:B------:R-:W-:Y:S05]  /*0600*/  @P3 BRA `(.L_x_9) ;  /* 0x0000000000203947 */ /* 0x000fea0003800000 */
[----:B---3--:R-:W2:Y:S01]  /*0610*/  LDS R5, [UR8+0x34] ;  /* 0x00003408ff057984 */ /* 0x008ea20008000800 */
[----:B------:R-:W-:Y:S02]  /*0620*/  IMAD.MOV.U32 R6, RZ, RZ, 0x3f000000 ;  /* 0x3f000000ff067424 */ /* 0x000fe400078e00ff */
[----:B------:R-:W-:Y:S01]  /*0630*/  @!P3 IMAD.MOV.U32 R7, RZ, RZ, 0x3f ;  /* 0x0000003fff07b424 */ /* 0x000fe200078e00ff */
[----:B------:R-:W3:Y:S02]  /*0640*/  @!P3 LDS R10, [UR8+0x38] ;  /* 0x00003808ff0ab984 */ /* 0x000ee40008000800 */
[----:B--2---:R-:W-:Y:S02]  /*0650*/  LOP3.LUT R5, R5, 0xff000000, R6, 0xb8, !PT ;  /* 0xff00000005057812 */ /* 0x004fe400078eb806 */
[----:B---3--:R-:W-:-:S03]  /*0660*/  @!P3 LOP3.LUT R6, R10, 0xff, R7, 0xb8, !PT ;  /* 0x000000ff0a06b812 */ /* 0x008fc600078eb807 */
[----:B------:R2:W-:Y:S04]  /*0670*/  STS [UR8+0x34], R5 ;  /* 0x00003405ff007988 */ /* 0x0005e80008000808 */
[----:B------:R2:W-:Y:S02]  /*0680*/  @!P3 STS [UR8+0x38], R6 ;  /* 0x00003806ff00b988 */ /* 0x0005e40008000808 */
.L_x_9:
[----:B------:R-:W-:Y:S05]  /*0690*/  BSYNC.RECONVERGENT B0 ;  /* 0x0000000000007941 */ /* 0x000fea0003800200 */
.L_x_8:
[----:B------:R-:W-:Y:S04]  /*06a0*/  BSSY.RECONVERGENT B0, `(.L_x_10) ;  /* 0x000000a000007945 */ /* 0x000fe80003800200 */
[----:B------:R-:W-:Y:S05]  /*06b0*/  @P3 BRA `(.L_x_11) ;  /* 0x0000000000203947 */ /* 0x000fea0003800000 */
[----:B--23--:R-:W2:Y:S01]  /*06c0*/  LDS R5, [UR8+0x1c] ;  /* 0x00001c08ff057984 */ /* 0x00cea20008000800 */
[----:B------:R-:W3:Y:S03]  /*06d0*/  LDC.64 R6, c[0x0][0x3a8] ;  /* 0x0000ea00ff067b82 */ /* 0x000ee60000000a00 */
[----:B------:R4:W-:Y:S01]  /*06e0*/  STS [UR8+0x24], R3 ;  /* 0x00002403ff007988 */ /* 0x0009e20008000808 */
[--C-:B---3--:R-:W-:Y:S02]  /*06f0*/  SHF.R.U32.HI R10, RZ, 0x4, R7.reuse ;  /* 0x00000004ff0a7819 */ /* 0x108fe40000011607 */
[----:B------:R-:W-:-:S05]  /*0700*/  SHF.R.U64 R6, R6, 0x4, R7 ;  /* 0x0000000406067819 */ /* 0x000fca0000001207 */
[----:B------:R4:W-:Y:S01]  /*0710*/  STS [UR8+0xc], R6 ;  /* 0x00000c06ff007988 */ /* 0x0009e20008000808 */
[----:B--2---:R-:W-:-:S05]  /*0720*/  LOP3.LUT R5, R5, 0xf, R10, 0xb8, !PT ;  /* 0x0000000f05057812 */ /* 0x004fca00078eb80a */
[----:B------:R4:W-:Y:S02]  /*0730*/  STS [UR8+0x1c], R5 ;  /* 0x00001c05ff007988 */ /* 0x0009e40008000808 */
.L_x_11:
[----:B------:R-:W-:Y:S05]  /*0740*/  BSYNC.RECONVERGENT B0 ;  /* 0x0000000000007941 */ /* 0x000fea0003800200 */
.L_x_10:
[----:B------:R-:W-:Y:S04]  /*0750*/  BSSY.RECONVERGENT B1, `(.L_x_12) ;  /* 0x000001d000017945 */ /* 0x000fe80003800200 */
[----:B------:R-:W-:Y:S04]  /*0760*/  BSSY.RELIABLE B0, `(.L_x_13) ;  /* 0x0000018000007945 */ /* 0x000fe80003800100 */
[----:B------:R-:W-:Y:S05]  /*0770*/  @P3 BRA `(.L_x_14) ;  /* 0x00000000001c3947 */ /* 0x000fea0003800000 */
[----:B--234-:R-:W2:Y:S02]  /*0780*/  LDS R5, [UR8+0x34] ;  /* 0x00003408ff057984 */ /* 0x01cea40008000800 */
[----:B--2---:R-:W-:-:S05]  /*0790*/  LOP3.LUT R5, R5, 0x7, RZ, 0xb8, !PT ;  /* 0x0000000705057812 */ /* 0x004fca00078eb8ff */
[----:B------:R2:W-:Y:S01]  /*07a0*/  STS [UR8+0x34], R5 ;  /* 0x00003405ff007988 */ /* 0x0005e20008000808 */
[----:B------:R-:W-:Y:S05]  /*07b0*/  @P3 BRA `(.L_x_15) ;  /* 0x00000000001c3947 */ /* 0x000fea0003800000 */
[----:B--2---:R-:W2:Y:S02]  /*07c0*/  LDS R5, [UR8+0x34] ;  /* 0x00003408ff057984 */ /* 0x004ea40008000800 */
[----:B--2---:R-:W-:-:S05]  /*07d0*/  LOP3.LUT R5, R5, 0x38, RZ, 0xb8, !PT ;  /* 0x0000003805057812 */ /* 0x004fca00078eb8ff */
[----:B------:R5:W-:Y:S02]  /*07e0*/  STS [UR8+0x34], R5 ;  /* 0x00003405ff007988 */ /* 0x000be40008000808 */
.L_x_14:
[----:B------:R-:W-:Y:S05]  /*07f0*/  @P3 BRA `(.L_x_16) ;  /* 0x00000000001c3947 */ /* 0x000fea0003800000 */
[----:B--2345:R-:W2:Y:S02]  /*0800*/  LDS R5, [UR8+0x8] ;  /* 0x00000808ff057984 */ /* 0x03cea40008000800 */
[----:B--2---:R-:W-:-:S05]  /*0810*/  LOP3.LUT R5, R5, 0x780, RZ, 0xb8, !PT ;  /* 0x0000078005057812 */ /* 0x004fca00078eb8ff */
[----:B------:R3:W-:Y:S02]  /*0820*/  STS [UR8+0x8], R5 ;  /* 0x00000805ff007988 */ /* 0x0007e40008000808 */
.L_x_15:
[----:B------:R-:W-:Y:S05]  /*0830*/  @P3 BRA `(.L_x_17) ;  /* 0x0000000000283947 */ /* 0x000fea0003800000 */
[----:B--23--:R-:W2:Y:S02]  /*0840*/  LDS R5, [UR8+0x8] ;  /* 0x00000808ff057984 */ /* 0x00cea40008000800 */
[----:B--2---:R-:W-:-:S05]  /*0850*/  LOP3.LUT R5, R5, 0x1800, RZ, 0xb8, !PT ;  /* 0x0000180005057812 */ /* 0x004fca00078eb8ff */
[----:B------:R2:W-:Y:S02]  /*0860*/  STS [UR8+0x8], R5 ;  /* 0x00000805ff007988 */ /* 0x0005e40008000808 */
.L_x_16:
[----:B------:R-:W-:Y:S05]  /*0870*/  @P3 BREAK.RELIABLE B0 ;  /* 0x0000000000003942 */ /* 0x000fea0003800100 */
[----:B------:R-:W-:Y:S05]  /*0880*/  @P3 BRA `(.L_x_18) ;  /* 0x0000000000243947 */ /* 0x000fea0003800000 */
[----:B--2-4-:R-:W2:Y:S01]  /*0890*/  LDS R6, [UR8+0x8] ;  /* 0x00000808ff067984 */ /* 0x014ea20008000800 */
[----:B---3-5:R-:W-:-:S05]  /*08a0*/  IMAD.MOV.U32 R5, RZ, RZ, 0x6000 ;  /* 0x00006000ff057424 */ /* 0x028fca00078e00ff */
[----:B--2---:R-:W-:-:S04]  /*08b0*/  LOP3.LUT R5, R6, 0x4000, R5, 0xd8, !PT ;  /* 0x0000400006057812 */ /* 0x004fc800078ed805 */
[----:B------:R-:W-:-:S05]  /*08c0*/  LOP3.LUT R5, R5, 0x400000, RZ, 0xb8, !PT ;  /* 0x0040000005057812 */ /* 0x000fca00078eb8ff */
[----:B------:R4:W-:Y:S02]  /*08d0*/  STS [UR8+0x8], R5 ;  /* 0x00000805ff007988 */ /* 0x0009e40008000808 */
.L_x_17:
[----:B------:R-:W-:Y:S05]  /*08e0*/  BSYNC.RELIABLE B0 ;  /* 0x0000000000007941 */ /* 0x000fea0003800100 */
.L_x_13:
[----:B--234-:R-:W2:Y:S02]  /*08f0*/  @!P3 LDS R5, [UR8+0x8] ;  /* 0x00000808ff05b984 */ /* 0x01cea40008000800 */
[----:B--2---:R-:W-:-:S05]  /*0900*/  @!P3 LOP3.LUT R5, R5, 0x8000, RZ, 0xb8, !PT ;  /* 0x000080000505b812 */ /* 0x004fca00078eb8ff */
[----:B------:R2:W-:Y:S02]  /*0910*/  @!P3 STS [UR8+0x8], R5 ;  /* 0x00000805ff00b988 */ /* 0x0005e40008000808 */
.L_x_18:
[----:B------:R-:W-:Y:S05]  /*0920*/  BSYNC.RECONVERGENT B1 ;  /* 0x0000000000017941 */ /* 0x000fea0003800200 */
.L_x_12:
[----:B------:R-:W-:Y:S05]  /*0930*/  WARPSYNC.ALL ;  /* 0x0000000000007948 */ /* 0x000fea0003800000 */
[----:B------:R-:W-:Y:S01]  /*0940*/  NOP ;  /* 0x0000000000007918 */ /* 0x000fe20000000000 */
[----:B------:R-:W-:Y:S05]  /*0950*/  @P0 BRA `(.L_x_19) ;  /* 0x0000000000300947 */ /* 0x000fea0003800000 */
[----:B--2345:R-:W2:Y:S01]  /*0960*/  S2R R5, SR_LANEID ;  /* 0x0000000000057919 */ /* 0x03cea20000000000 */
[----:B------:R-:W-:Y:S05]  /*0970*/  WARPSYNC.ALL ;  /* 0x0000000000007948 */ /* 0x000fea0003800000 */
[----:B------:R-:W-:Y:S01]  /*0980*/  NOP ;  /* 0x0000000000007918 */ /* 0x000fe20000000000 */
[----:B--2---:R-:W-:-:S05]  /*0990*/  IMAD.SHL.U32 R5, R5, 0x4, RZ ;  /* 0x0000000405057824 */ /* 0x004fca00078e00ff */
[----:B------:R-:W2:Y:S01]  /*09a0*/  LDS R9, [R5+UR8] ;  /* 0x0000000805097984 */ /* 0x000ea20008000800 */
[----:B------:R-:W-:-:S05]  /*09b0*/  IADD3 R6, P1, PT, R5, UR12, RZ ;  /* 0x0000000c05067c10 */ /* 0x000fca000ff3e0ff */
[----:B------:R-:W-:-:S05]  /*09c0*/  IMAD.X R7, RZ, RZ, UR13, P1 ;  /* 0x0000000dff077e24 */ /* 0x000fca00088e06ff */
[----:B--2---:R2:W3:Y:S01]  /*09d0*/  ATOMG.E.EXCH.STRONG.GPU PT, RZ, [R6], R9 ;  /* 0x0000000906ff73a8 */ /* 0x0044e200041ee100 */
[----:B------:R-:W-:-:S04]  /*09e0*/  DEPBAR {5,4,3,2,1,0} ;  /* 0x0000003f0000791a */ /* 0x000fc80000000000 */
[----:B------:R-:W4:Y:S02]  /*09f0*/  CCTL.E.C.LDCU.IV.DEEP [UR12] ;  /* 0x000000000c007540 */ /* 0x000f240009c08000 */
[----:B----4-:R2:W-:Y:S01]  /*0a00*/  UTMACCTL.IV [UR12] ;  /* 0x000000000c0079b9 */ /* 0x0105e20008000000 */
[----:B------:R-:W-:Y:S01]  /*0a10*/  NOP ;  /* 0x0000000000007918 */ /* 0x000fe20000000000 */
.L_x_19:
[----:B------:R-:W-:Y:S05]  /*0a20*/  @P0 BRA `(.L_x_20) ;  /* 0x00000000000c0947 */ /* 0x000fea0003800000 */
[----:B------:R0:W-:Y:S01]  /*0a30*/  UTMACMDFLUSH ;  /* 0x00000000000079b7 */ /* 0x0001e20000000000 */
[----:B------:R-:W-:Y:S05]  /*0a40*/  @P0 BRA `(.L_x_20) ;  /* 0x0000000000040947 */ /* 0x000fea0003800000 */
[----:B------:R-:W-:-:S04]  /*0a50*/  DEPBAR.LE SB0, 0x0 ;  /* 0x000080000000791a */ /* 0x000fc80000000000 */
.L_x_20:
[----:B------:R-:W-:Y:S05]  /*0a60*/  WARPSYNC.ALL ;  /* 0x0000000000007948 */ /* 0x000fea0003800000 */
[----:B------:R-:W-:Y:S01]  /*0a70*/  NOP ;  /* 0x0000000000007918 */ /* 0x000fe20000000000 */
[----:B---3--:R-:W-:Y:S06]  /*0a80*/  BAR.SYNC.DEFER_BLOCKING 0x0 ;  /* 0x0000000000007b1d */ /* 0x008fec0000010000 */
[----:B------:R-:W-:Y:S02]  /*0a90*/  BSSY.RECONVERGENT B1, `(.L_x_21) ;  /* 0x000000b000017945 */ /* 0x000fe40003800200 */
[----:B------:R-:W-:Y:S06]  /*0aa0*/  BAR.SYNC.DEFER_BLOCKING 0x0 ;  /* 0x0000000000007b1d */ /* 0x000fec0000010000 */
[----:B------:R3:W-:Y:S01]  /*0ab0*/  @!P0 STS [R2], RZ ;  /* 0x000000ff02008388 */ /* 0x0007e20000000800 */
[----:B------:R-:W-:Y:S01]  /*0ac0*/  NOP ;  /* 0x0000000000007918 */ /* 0x000fe20000000000 */
[----:B------:R-:W-:Y:S05]  /*0ad0*/  @P3 BRA `(.L_x_22) ;  /* 0x0000000000183947 */ /* 0x000fea0003800000 */
[----:B--2-45:R-:W2:Y:S01]  /*0ae0*/  LDS R5, [UR8+0x8] ;  /* 0x00000808ff057984 */ /* 0x034ea20008000800 */
[----:B------:R-:W4:Y:S01]  /*0af0*/  LDC.64 R10, c[0x0][0x388] ;  /* 0x0000e200ff0a7b82 */ /* 0x000f220000000a00 */
[----:B------:R-:W-:Y:S02]  /*0b00*/  IMAD.MOV.U32 R6, RZ, RZ, 0x70 ;  /* 0x00000070ff067424 */ /* 0x000fe400078e00ff */
[----:B----4-:R4:W-:Y:S03]  /*0b10*/  STS.64 [UR8], R10 ;  /* 0x0000000aff007988 */ /* 0x0109e60008000a08 */
[----:B--2---:R-:W-:-:S05]  /*0b20*/  LOP3.LUT R5, R5, 0x10, R6, 0xd8, !PT ;  /* 0x0000001005057812 */ /* 0x004fca00078ed806 */
[----:B------:R4:W-:Y:S02]  /*0b30*/  STS [UR8+0x8], R5 ;  /* 0x00000805ff007988 */ /* 0x0009e40008000808 */
.L_x_22:
[----:B--2---:R-:W-:Y:S05]  /*0b40*/  BSYNC.RECONVERGENT B1 ;  /* 0x0000000000017941 */ /* 0x004fea0003800200 */
.L_x_21:
[----:B------:R-:W-:Y:S04]  /*0b50*/  BSSY.RECONVERGENT B2, `(.L_x_23) ;  /* 0x000000f000027945 */ /* 0x000fe80003800200 */
[----:B------:R-:W-:Y:S04]  /*0b60*/  BSSY.RELIABLE B1, `(.L_x_24) ;  /* 0x000000c000017945 */ /* 0x000fe80003800100 */
[----:B------:R-:W-:Y:S05]  /*0b70*/  @P3 BRA `(.L_x_25) ;  /* 0x0000000000283947 */ /* 0x000fea0003800000 */
[----:B----45:R-:W2:Y:S01]  /*0b80*/  LDS R5, [UR8+0x34] ;  /* 0x00003408ff057984 */ /* 0x030ea20008000800 */
[----:B------:R-:W-:Y:S01]  /*0b90*/  IMAD.MOV.U32 R6, RZ, RZ, 0x3f000000 ;  /* 0x3f000000ff067424 */ /* 0x000fe200078e00ff */
[----:B------:R-:W-:Y:S05]  /*0ba0*/  @P3 BREAK.RELIABLE B1 ;  /* 0x0000000000013942 */ /* 0x000fea0003800100 */
[----:B--2---:R-:W-:-:S05]  /*0bb0*/  LOP3.LUT R5, R5, 0xff000000, R6, 0xb8, !PT ;  /* 0xff00000005057812 */ /* 0x004fca00078eb806 */
[----:B------:R2:W-:Y:S01]  /*0bc0*/  STS [UR8+0x34], R5 ;  /* 0x00003405ff007988 */ /* 0x0005e20008000808 */
[----:B------:R-:W-:Y:S05]  /*0bd0*/  @P3 BRA `(.L_x_26) ;  /* 0x0000000000183947 */ /* 0x000fea0003800000 */
[----:B--2---:R-:W2:Y:S01]  /*0be0*/  LDS R5, [UR8+0x38] ;  /* 0x00003808ff057984 */ /* 0x004ea20008000800 */
[----:B------:R-:W-:-:S05]  /*0bf0*/  IMAD.MOV.U32 R6, RZ, RZ, 0x3f ;  /* 0x0000003fff067424 */ /* 0x000fca00078e00ff */
[----:B--2---:R-:W-:-:S05]  /*0c00*/  LOP3.LUT R5, R5, 0xff, R6, 0xb8, !PT ;  /* 0x000000ff05057812 */ /* 0x004fca00078eb806 */
[----:B------:R2:W-:Y:S02]  /*0c10*/  STS [UR8+0x38], R5 ;  /* 0x00003805ff007988 */ /* 0x0005e40008000808 */
.L_x_25:
[----:B------:R-:W-:Y:S05]  /*0c20*/  BSYNC.RELIABLE B1 ;  /* 0x0000000000017941 */ /* 0x000fea0003800100 */
.L_x_24:
[----:B------:R2:W-:Y:S02]  /*0c30*/  @!P3 STS [UR8+0x20], R4 ;  /* 0x00002004ff00b988 */ /* 0x0005e40008000808 */
.L_x_26:
[----:B------:R-:W-:Y:S05]  /*0c40*/  BSYNC.RECONVERGENT B2 ;  /* 0x0000000000027941 */ /* 0x000fea0003800200 */
.L_x_23:
[----:B------:R-:W-:Y:S05]  /*0c50*/  WARPSYNC.ALL ;  /* 0x0000000000007948 */ /* 0x000fea0003800000 */
[----:B------:R-:W-:Y:S01]  /*0c60*/  NOP ;  /* 0x0000000000007918 */ /* 0x000fe20000000000 */
[----:B--2---:R-:W2:Y:S01]  /*0c70*/  LDC R4, c[0x0][0x39c] ;  /* 0x0000e700ff047b82 */ /* 0x004ea20000000800 */
[----:B------:R-:W-:Y:S01]  /*0c80*/  BSSY.RECONVERGENT B2, `(.L_x_27) ;  /* 0x000000b000027945 */ /* 0x000fe20003800200 */
[----:B--2---:R-:W-:-:S03]  /*0c90*/  VIADD R4, R4, 0xffffffff ;  /* 0xffffffff04047836 */ /* 0x004fc60000000000 */
[----:B------:R-:W-:Y:S05]  /*0ca0*/  @P3 BRA `(.L_x_28) ;  /* 0x0000000000203947 */ /* 0x000fea0003800000 */
[----:B----45:R-:W2:Y:S01]  /*0cb0*/  LDS R5, [UR8+0x1c] ;  /* 0x00001c08ff057984 */ /* 0x030ea20008000800 */
[----:B------:R-:W4:Y:S03]  /*0cc0*/  LDC.64 R6, c[0x0][0x3b0] ;  /* 0x0000ec00ff067b82 */ /* 0x000f260000000a00 */
[----:B------:R5:W-:Y:S01]  /*0cd0*/  STS [UR8+0x24], R4 ;  /* 0x00002404ff007988 */ /* 0x000be20008000808 */
[--C-:B----4-:R-:W-:Y:S02]  /*0ce0*/  SHF.R.U32.HI R10, RZ, 0x4, R7.reuse ;  /* 0x00000004ff0a7819 */ /* 0x110fe40000011607 */
[----:B------:R-:W-:-:S05]  /*0cf0*/  SHF.R.U64 R6, R6, 0x4, R7 ;  /* 0x0000000406067819 */ /* 0x000fca0000001207 */
[----:B------:R5:W-:Y:S01]  /*0d00*/  STS [UR8+0xc], R6 ;  /* 0x00000c06ff007988 */ /* 0x000be20008000808 */
[----:B--2---:R-:W-:-:S05]  /*0d10*/  LOP3.LUT R5, R5, 0xf, R10, 0xb8, !PT ;  /* 0x0000000f05057812 */ /* 0x004fca00078eb80a */
[----:B------:R5:W-:Y:S02]  /*0d20*/  STS [UR8+0x1c], R5 ;  /* 0x00001c05ff007988 */ /* 0x000be40008000808 */
.L_x_28:
[----:B------:R-:W-:Y:S05]  /*0d30*/  BSYNC.RECONVERGENT B2 ;  /* 0x0000000000027941 */ /* 0x000fea0003800200 */
.L_x_27:
[----:B------:R-:W-:Y:S04]  /*0d40*/  BSSY.RECONVERGENT B3, `(.L_x_29) ;  /* 0x000001d000037945 */ /* 0x000fe80003800200 */
[----:B------:R-:W-:Y:S04]  /*0d50*/  BSSY.RELIABLE B2, `(.L_x_30) ;  /* 0x0000018000027945 */ /* 0x000fe80003800100 */
[----:B------:R-:W-:Y:S05]  /*0d60*/  @P3 BRA `(.L_x_31) ;  /* 0x00000000001c3947 */ /* 0x000fea0003800000 */
[----:B----45:R-:W2:Y:S02]  /*0d70*/  LDS R5, [UR8+0x34] ;  /* 0x00003408ff057984 */ /* 0x030ea40008000800 */
[----:B--2---:R-:W-:-:S05]  /*0d80*/  LOP3.LUT R5, R5, 0x7, RZ, 0xb8, !PT ;  /* 0x0000000705057812 */ /* 0x004fca00078eb8ff */
[----:B------:R2:W-:Y:S01]  /*0d90*/  STS [UR8+0x34], R5 ;  /* 0x00003405ff007988 */ /* 0x0005e20008000808 */
[----:B------:R-:W-:Y:S05]  /*0da0*/  @P3 BRA `(.L_x_32) ;  /* 0x00000000001c3947 */ /* 0x000fea0003800000 */
[----:B--2---:R-:W2:Y:S02]  /*0db0*/  LDS R5, [UR8+0x34] ;  /* 0x00003408ff057984 */ /* 0x004ea40008000800 */
[----:B--2---:R-:W-:-:S05]  /*0dc0*/  LOP3.LUT R5, R5, 0x38, RZ, 0xb8, !PT ;  /* 0x0000003805057812 */ /* 0x004fca00078eb8ff */
[----:B------:R2:W-:Y:S02]  /*0dd0*/  STS [UR8+0x34], R5 ;  /* 0x00003405ff007988 */ /* 0x0005e40008000808 */
.L_x_31:
[----:B------:R-:W-:Y:S05]  /*0de0*/  @P3 BRA `(.L_x_33) ;  /* 0x00000000001c3947 */ /* 0x000fea0003800000 */
[----:B--2-45:R-:W2:Y:S02]  /*0df0*/  LDS R5, [UR8+0x8] ;  /* 0x00000808ff057984 */ /* 0x034ea40008000800 */
[----:B--2---:R-:W-:-:S05]  /*0e00*/  LOP3.LUT R5, R5, 0x780, RZ, 0xb8, !PT ;  /* 0x0000078005057812 */ /* 0x004fca00078eb8ff */
[----:B------:R4:W-:Y:S02]  /*0e10*/  STS [UR8+0x8], R5 ;  /* 0x00000805ff007988 */ /* 0x0009e40008000808 */
.L_x_32:
[----:B------:R-:W-:Y:S05]  /*0e20*/  @P3 BRA `(.L_x_34) ;  /* 0x0000000000283947 */ /* 0x000fea0003800000 */
[----:B--2-4-:R-:W2:Y:S02]  /*0e30*/  LDS R5, [UR8+0x8] ;  /* 0x00000808ff057984 */ /* 0x014ea40008000800 */
[----:B--2---:R-:W-:-:S05]  /*0e40*/  LOP3.LUT R5, R5, 0x1800, RZ, 0xb8, !PT ;  /* 0x0000180005057812 */ /* 0x004fca00078eb8ff */
[----:B------:R2:W-:Y:S02]  /*0e50*/  STS [UR8+0x8], R5 ;  /* 0x00000805ff007988 */ /* 0x0005e40008000808 */
.L_x_33:
[----:B------:R-:W-:Y:S05]  /*0e60*/  @P3 BREAK.RELIABLE B2 ;  /* 0x0000000000023942 */ /* 0x000fea0003800100 */
[----:B------:R-:W-:Y:S05]  /*0e70*/  @P3 BRA `(.L_x_35) ;  /* 0x0000000000243947 */ /* 0x000fea0003800000 */
[----:B--2-45:R-:W2:Y:S01]  /*0e80*/  LDS R5, [UR8+0x8] ;  /* 0x00000808ff057984 */ /* 0x034ea20008000800 */
[----:B------:R-:W-:-:S05]  /*0e90*/  IMAD.MOV.U32 R6, RZ, RZ, 0x6000 ;  /* 0x00006000ff067424 */ /* 0x000fca00078e00ff */
[----:B--2---:R-:W-:-:S04]  /*0ea0*/  LOP3.LUT R5, R5, 0x4000, R6, 0xd8, !PT ;  /* 0x0000400005057812 */ /* 0x004fc800078ed806 */
[----:B------:R-:W-:-:S05]  /*0eb0*/  LOP3.LUT R5, R5, 0x400000, RZ, 0xb8, !PT ;  /* 0x0040000005057812 */ /* 0x000fca00078eb8ff */
[----:B------:R5:W-:Y:S02]  /*0ec0*/  STS [UR8+0x8], R5 ;  /* 0x00000805ff007988 */ /* 0x000be40008000808 */
.L_x_34:
[----:B------:R-:W-:Y:S05]  /*0ed0*/  BSYNC.RELIABLE B2 ;  /* 0x0000000000027941 */ /* 0x000fea0003800100 */
.L_x_30:
[----:B--2-45:R-:W2:Y:S02]  /*0ee0*/  @!P3 LDS R5, [UR8+0x8] ;  /* 0x00000808ff05b984 */ /* 0x034ea40008000800 */
[----:B--2---:R-:W-:-:S05]  /*0ef0*/  @!P3 LOP3.LUT R5, R5, 0x8000, RZ, 0xb8, !PT ;  /* 0x000080000505b812 */ /* 0x004fca00078eb8ff */
[----:B------:R2:W-:Y:S02]  /*0f00*/  @!P3 STS [UR8+0x8], R5 ;  /* 0x00000805ff00b988 */ /* 0x0005e40008000808 */
.L_x_35:
[----:B------:R-:W-:Y:S05]  /*0f10*/  BSYNC.RECONVERGENT B3 ;  /* 0x0000000000037941 */ /* 0x000fea0003800200 */
.L_x_29:
[----:B------:R-:W-:Y:S05]  /*0f20*/  WARPSYNC.ALL ;  /* 0x0000000000007948 */ /* 0x000fea0003800000 */
[----:B------:R-:W-:Y:S01]  /*0f30*/  NOP ;  /* 0x0000000000007918 */ /* 0x000fe20000000000 */
[----:B------:R-:W-:-:S04]  /*0f40*/  UIADD3 UR5, UPT, UPT, UR4, 0x80, URZ ;  /* 0x0000008004057890 */ /* 0x000fc8000fffe0ff */
[----:B------:R-:W-:-:S04]  /*0f50*/  UIADD3 UR14, UP0, UPT, UR5, UR16, URZ ;  /* 0x00000010050e7290 */ /* 0x000fc8000ff1e0ff */
[----:B------:R-:W-:Y:S01]  /*0f60*/  ULEA.HI.X.SX32 UR15, UR5, UR17, 0x1, UP0 ;  /* 0x00000011050f7291 */ /* 0x000fe200080f0eff */
[----:B------:R-:W-:Y:S11]  /*0f70*/  @P0 BRA `(.L_x_36) ;  /* 0x0000000000300947 */ /* 0x000ff60003800000 */
[----:B--2-45:R-:W2:Y:S01]  /*0f80*/  S2R R5, SR_LANEID ;  /* 0x0000000000057919 */ /* 0x034ea20000000000 */
[----:B------:R-:W-:Y:S05]  /*0f90*/  WARPSYNC.ALL ;  /* 0x0000000000007948 */ /* 0x000fea0003800000 */
[----:B------:R-:W-:Y:S01]  /*0fa0*/  NOP ;  /* 0x0000000000007918 */ /* 0x000fe20000000000 */
[----:B--2---:R-:W-:-:S05]  /*0fb0*/  IMAD.SHL.U32 R9, R5, 0x4, RZ ;  /* 0x0000000405097824 */ /* 0x004fca00078e00ff */
[----:B------:R-:W2:Y:S01]  /*0fc0*/  LDS R5, [R9+UR8] ;  /* 0x0000000809057984 */ /* 0x000ea20008000800 */
[----:B------:R-:W-:-:S05]  /*0fd0*/  IADD3 R6, P1, PT, R9, UR14, RZ ;  /* 0x0000000e09067c10 */ /* 0x000fca000ff3e0ff */
[----:B------:R-:W-:-:S05]  /*0fe0*/  IMAD.X R7, RZ, RZ, UR15, P1 ;  /* 0x0000000fff077e24 */ /* 0x000fca00088e06ff */
[----:B--2---:R2:W4:Y:S01]  /*0ff0*/  ATOMG.E.EXCH.STRONG.GPU PT, RZ, [R6], R5 ;  /* 0x0000000506ff73a8 */ /* 0x00452200041ee100 */
[----:B------:R-:W-:-:S04]  /*1000*/  DEPBAR {5,4,3,2,1,0} ;  /* 0x0000003f0000791a */ /* 0x000fc80000000000 */
[----:B------:R-:W5:Y:S02]  /*1010*/  CCTL.E.C.LDCU.IV.DEEP [UR14] ;  /* 0x000000000e007540 */ /* 0x000f640009c08000 */
[----:B-----5:R2:W-:Y:S01]  /*1020*/  UTMACCTL.IV [UR14] ;  /* 0x000000000e0079b9 */ /* 0x0205e20008000000 */
[----:B------:R-:W-:Y:S01]  /*1030*/  NOP ;  /* 0x0000000000007918 */ /* 0x000fe20000000000 */
.L_x_36:
[----:B------:R-:W-:Y:S05]  /*1040*/  @P0 BRA `(.L_x_37) ;  /* 0x00000000000c0947 */ /* 0x000fea0003800000 */
[----:B------:R0:W-:Y:S01]  /*1050*/  UTMACMDFLUSH ;  /* 0x00000000000079b7 */ /* 0x0001e20000000000 */
[----:B------:R-:W-:Y:S05]  /*1060*/  @P0 BRA `(.L_x_37) ;  /* 0x0000000000040947 */ /* 0x000fea0003800000 */
[----:B------:R-:W-:-:S04]  /*1070*/  DEPBAR.LE SB0, 0x0 ;  /* 0x000080000000791a */ /* 0x000fc80000000000 */
.L_x_37:
[----:B------:R-:W-:Y:S05]  /*1080*/  WARPSYNC.ALL ;  /* 0x0000000000007948 */ /* 0x000fea0003800000 */
[----:B------:R-:W-:Y:S01]  /*1090*/  NOP ;  /* 0x0000000000007918 */ /* 0x000fe20000000000 */
[----:B----4-:R-:W-:Y:S06]  /*10a0*/  BAR.SYNC.DEFER_BLOCKING 0x0 ;  /* 0x0000000000007b1d */ /* 0x010fec0000010000 */
[----:B------:R-:W-:Y:S02]  /*10b0*/  BSSY.RECONVERGENT B3, `(.L_x_38) ;  /* 0x000000b000037945 */ /* 0x000fe40003800200 */
[----:B------:R-:W-:Y:S06]  /*10c0*/  BAR.SYNC.DEFER_BLOCKING 0x0 ;  /* 0x0000000000007b1d */ /* 0x000fec0000010000 */
[----:B------:R4:W-:Y:S01]  /*10d0*/  @!P0 STS [R2], RZ ;  /* 0x000000ff02008388 */ /* 0x0009e20000000800 */
[----:B------:R-:W-:Y:S01]  /*10e0*/  NOP ;  /* 0x0000000000007918 */ /* 0x000fe20000000000 */
[----:B------:R-:W-:Y:S05]  /*10f0*/  @P3 BRA `(.L_x_39) ;  /* 0x0000000000183947 */ /* 0x000fea0003800000 */
[----:B---34-:R-:W3:Y:S01]  /*1100*/  LDS R2, [UR8+0x8] ;  /* 0x00000808ff027984 */ /* 0x018ee20008000800 */
[----:B--2--5:R-:W2:Y:S01]  /*1110*/  LDC.64 R6, c[0x0][0x390] ;  /* 0x0000e400ff067b82 */ /* 0x024ea20000000a00 */
[----:B------:R-:W-:Y:S02]  /*1120*/  IMAD.MOV.U32 R5, RZ, RZ, 0x70 ;  /* 0x00000070ff057424 */ /* 0x000fe400078e00ff */
[----:B--2---:R2:W-:Y:S03]  /*1130*/  STS.64 [UR8], R6 ;  /* 0x00000006ff007988 */ /* 0x0045e60008000a08 */
[----:B---3--:R-:W-:-:S05]  /*1140*/  LOP3.LUT R2, R2, 0x10, R5, 0xd8, !PT ;  /* 0x0000001002027812 */ /* 0x008fca00078ed805 */
[----:B------:R2:W-:Y:S02]  /*1150*/  STS [UR8+0x8], R2 ;  /* 0x00000802ff007988 */ /* 0x0005e40008000808 */
.L_x_39:
[----:B--2---:R-:W-:Y:S05]  /*1160*/  BSYNC.RECONVERGENT B3 ;  /* 0x0000000000037941 */ /* 0x004fea0003800200 */
.L_x_38:
[----:B------:R-:W-:Y:S04]  /*1170*/  BSSY.RECONVERGENT B4, `(.L_x_40) ;  /* 0x0000033000047945 */ /* 0x000fe80003800200 */
[----:B------:R-:W-:Y:S04]  /*1180*/  BSSY.RELIABLE B3, `(.L_x_41) ;  /* 0x000002e000037945 */ /* 0x000fe80003800100 */
[----:B------:R-:W-:Y:S05]  /*1190*/  @P3 BRA `(.L_x_42) ;  /* 0x0000000000243947 */ /* 0x000fea0003800000 */
[----:B---34-:R-:W2:Y:S01]  /*11a0*/  LDS R2, [UR8+0x34] ;  /* 0x00003408ff027984 */ /* 0x018ea20008000800 */
[----:B-----5:R-:W-:-:S05]  /*11b0*/  IMAD.MOV.U32 R5, RZ, RZ, 0x3f000000 ;  /* 0x3f000000ff057424 */ /* 0x020fca00078e00ff */
[----:B--2---:R-:W-:-:S05]  /*11c0*/  LOP3.LUT R2, R2, 0xff000000, R5, 0xb8, !PT ;  /* 0xff00000002027812 */ /* 0x004fca00078eb805 */
[----:B------:R2:W-:Y:S01]  /*11d0*/  STS [UR8+0x34], R2 ;  /* 0x00003402ff007988 */ /* 0x0005e20008000808 */
[----:B------:R-:W-:Y:S05]  /*11e0*/  @P3 BRA `(.L_x_43) ;  /* 0x0000000000183947 */ /* 0x000fea0003800000 */
[----:B--2---:R-:W2:Y:S01]  /*11f0*/  LDS R2, [UR8+0x38] ;  /* 0x00003808ff027984 */ /* 0x004ea20008000800 */
[----:B------:R-:W-:-:S05]  /*1200*/  IMAD.MOV.U32 R5, RZ, RZ, 0x3f ;  /* 0x0000003fff057424 */ /* 0x000fca00078e00ff */
[----:B--2---:R-:W-:-:S05]  /*1210*/  LOP3.LUT R2, R2, 0xff, R5, 0xb8, !PT ;  /* 0x000000ff02027812 */ /* 0x004fca00078eb805 */
[----:B------:R2:W-:Y:S02]  /*1220*/  STS [UR8+0x38], R2 ;  /* 0x00003802ff007988 */ /* 0x0005e40008000808 */
.L_x_42:
[----:B------:R-:W-:Y:S05]  /*1230*/  @P3 BRA `(.L_x_44) ;  /* 0x00000000000c3947 */ /* 0x000fea0003800000 */
[----:B------:R2:W-:Y:S02]  /*1240*/  STS [UR8+0x20], R4 ;  /* 0x00002004ff007988 */ /* 0x0005e40008000808 */
.L_x_43:
[----:B------:R-:W-:Y:S05]  /*1250*/  @P3 BRA `(.L_x_45) ;  /* 0x0000000000243947 */ /* 0x000fea0003800000 */
[----:B------:R2:W-:Y:S02]  /*1260*/  STS [UR8+0x24], R3 ;  /* 0x00002403ff007988 */ /* 0x0005e40008000808 */
.L_x_44:
[----:B------:R-:W-:Y:S05]  /*1270*/  @P3 BRA `(.L_x_46) ;  /* 0x00000000002c3947 */ /* 0x000fea0003800000 */
[----:B--234-:R-:W2:Y:S01]  /*1280*/  LDS R2, [UR8+0x1c] ;  /* 0x00001c08ff027984 */ /* 0x01cea20008000800 */
[----:B-----5:R-:W3:Y:S02]  /*1290*/  LDC.64 R6, c[0x0][0x3b8] ;  /* 0x0000ee00ff067b82 */ /* 0x020ee40000000a00 */
[--C-:B---3--:R-:W-:Y:S02]  /*12a0*/  SHF.R.U32.HI R5, RZ, 0x4, R7.reuse ;  /* 0x00000004ff057819 */ /* 0x108fe40000011607 */
[----:B------:R-:W-:-:S05]  /*12b0*/  SHF.R.U64 R3, R6, 0x4, R7 ;  /* 0x0000000406037819 */ /* 0x000fca0000001207 */
[----:B------:R3:W-:Y:S01]  /*12c0*/  STS [UR8+0xc], R3 ;  /* 0x00000c03ff007988 */ /* 0x0007e20008000808 */
[----:B--2---:R-:W-:-:S05]  /*12d0*/  LOP3.LUT R2, R2, 0xf, R5, 0xb8, !PT ;  /* 0x0000000f02027812 */ /* 0x004fca00078eb805 */
[----:B------:R3:W-:Y:S02]  /*12e0*/  STS [UR8+0x1c], R2 ;  /* 0x00001c02ff007988 */ /* 0x0007e40008000808 */
.L_x_45:
[----:B------:R-:W-:Y:S05]  /*12f0*/  @P3 BRA `(.L_x_47) ;  /* 0x00000000001c3947 */ /* 0x000fea0003800000 */
[----:B--234-:R-:W2:Y:S02]  /*1300*/  LDS R2, [UR8+0x34] ;  /* 0x00003408ff027984 */ /* 0x01cea40008000800 */
[----:B--2---:R-:W-:-:S05]  /*1310*/  LOP3.LUT R2, R2, 0x7, RZ, 0xb8, !PT ;  /* 0x0000000702027812 */ /* 0x004fca00078eb8ff */
[----:B------:R2:W-:Y:S02]  /*1320*/  STS [UR8+0x34], R2 ;  /* 0x00003402ff007988 */ /* 0x0005e40008000808 */
.L_x_46:
[----:B------:R-:W-:Y:S05]  /*1330*/  @P3 BRA `(.L_x_48) ;  /* 0x00000000001c3947 */ /* 0x000fea0003800000 */
[----:B--234-:R-:W2:Y:S02]  /*1340*/  LDS R2, [UR8+0x34] ;  /* 0x00003408ff027984 */ /* 0x01cea40008000800 */
[----:B--2---:R-:W-:-:S05]  /*1350*/  LOP3.LUT R2, R2, 0x38, RZ, 0xb8, !PT ;  /* 0x0000003802027812 */ /* 0x004fca00078eb8ff */
[----:B------:R2:W-:Y:S02]  /*1360*/  STS [UR8+0x34], R2 ;  /* 0x00003402ff007988 */ /* 0x0005e40008000808 */
.L_x_47:
[----:B------:R-:W-:Y:S05]  /*1370*/  @P3 BRA `(.L_x_49) ;  /* 0x00000000001c3947 */ /* 0x000fea0003800000 */
[----:B--234-:R-:W2:Y:S02]  /*1380*/  LDS R2, [UR8+0x8] ;  /* 0x00000808ff027984 */ /* 0x01cea40008000800 */
[----:B--2---:R-:W-:-:S05]  /*1390*/  LOP3.LUT R2, R2, 0x780, RZ, 0xb8, !PT ;  /* 0x0000078002027812 */ /* 0x004fca00078eb8ff */
[----:B------:R2:W-:Y:S02]  /*13a0*/  STS [UR8+0x8], R2 ;  /* 0x00000802ff007988 */ /* 0x0005e40008000808 */
.L_x_48:
[----:B------:R-:W-:Y:S05]  /*13b0*/  @P3 BRA `(.L_x_50) ;  /* 0x0000000000283947 */ /* 0x000fea0003800000 */
[----:B--234-:R-:W2:Y:S02]  /*13c0*/  LDS R2, [UR8+0x8] ;  /* 0x00000808ff027984 */ /* 0x01cea40008000800 */
[----:B--2---:R-:W-:-:S05]  /*13d0*/  LOP3.LUT R2, R2, 0x1800, RZ, 0xb8, !PT ;  /* 0x0000180002027812 */ /* 0x004fca00078eb8ff */
[----:B------:R2:W-:Y:S02]  /*13e0*/  STS [UR8+0x8], R2 ;  /* 0x00000802ff007988 */ /* 0x0005e40008000808 */
.L_x_49:
[----:B------:R-:W-:Y:S05]  /*13f0*/  @P3 BREAK.RELIABLE B3 ;  /* 0x0000000000033942 */ /* 0x000fea0003800100 */
[----:B------:R-:W-:Y:S05]  /*1400*/  @P3 BRA `(.L_x_51) ;  /* 0x0000000000243947 */ /* 0x000fea0003800000 */
[----:B--234-:R-:W2:Y:S01]  /*1410*/  LDS R2, [UR8+0x8] ;  /* 0x00000808ff027984 */ /* 0x01cea20008000800 */
[----:B------:R-:W-:-:S05]  /*1420*/  IMAD.MOV.U32 R3, RZ, RZ, 0x6000 ;  /* 0x00006000ff037424 */ /* 0x000fca00078e00ff */
[----:B--2---:R-:W-:-:S04]  /*1430*/  LOP3.LUT R2, R2, 0x4000, R3, 0xd8, !PT ;  /* 0x0000400002027812 */ /* 0x004fc800078ed803 */
[----:B------:R-:W-:-:S05]  /*1440*/  LOP3.LUT R2, R2, 0x400000, RZ, 0xb8, !PT ;  /* 0x0040000002027812 */ /* 0x000fca00078eb8ff */
[----:B------:R2:W-:Y:S02]  /*1450*/  STS [UR8+0x8], R2 ;  /* 0x00000802ff007988 */ /* 0x0005e40008000808 */
.L_x_50:
[----:B------:R-:W-:Y:S05]  /*1460*/  BSYNC.RELIABLE B3 ;  /* 0x0000000000037941 */ /* 0x000fea0003800100 */
.L_x_41:
[----:B--234-:R-:W2:Y:S02]  /*1470*/  @!P3 LDS R2, [UR8+0x8] ;  /* 0x00000808ff02b984 */ /* 0x01cea40008000800 */
[----:B--2---:R-:W-:-:S05]  /*1480*/  @!P3 LOP3.LUT R2, R2, 0x8000, RZ, 0xb8, !PT ;  /* 0x000080000202b812 */ /* 0x004fca00078eb8ff */
[----:B------:R2:W-:Y:S02]  /*1490*/  @!P3 STS [UR8+0x8], R2 ;  /* 0x00000802ff00b988 */ /* 0x0005e40008000808 */
.L_x_51:
[----:B------:R-:W-:Y:S05]  /*14a0*/  BSYNC.RECONVERGENT B4 ;  /* 0x0000000000047941 */ /* 0x000fea0003800200 */
.L_x_40:
[----:B------:R-:W-:Y:S05]  /*14b0*/  WARPSYNC.ALL ;  /* 0x0000000000007948 */ /* 0x000fea0003800000 */
[----:B------:R-:W-:Y:S01]  /*14c0*/  NOP ;  /* 0x0000000000007918 */ /* 0x000fe20000000000 */
[----:B------:R-:W-:-:S04]  /*14d0*/  UIADD3 UR4, UPT, UPT, UR4, 0x100, URZ ;  /* 0x0000010004047890 */ /* 0x000fc8000fffe0ff */
[----:B------:R-:W-:-:S04]  /*14e0*/  UIADD3 UR23, UP0, UPT, UR4, UR16, URZ ;  /* 0x0000001004177290 */ /* 0x000fc8000ff1e0ff */
[----:B------:R-:W-:Y:S01]  /*14f0*/  ULEA.HI.X.SX32 UR28, UR4, UR17, 0x1, UP0 ;  /* 0x00000011041c7291 */ /* 0x000fe200080f0eff */
[----:B------:R-:W-:Y:S11]  /*1500*/  @P0 BRA `(.L_x_52) ;  /* 0x0000000000380947 */ /* 0x000ff60003800000 */
[----:B--234-:R-:W2:Y:S01]  /*1510*/  S2R R2, SR_LANEID ;  /* 0x0000000000027919 */ /* 0x01cea20000000000 */
[----:B------:R-:W-:Y:S05]  /*1520*/  WARPSYNC.ALL ;  /* 0x0000000000007948 */ /* 0x000fea0003800000 */
[----:B------:R-:W-:Y:S01]  /*1530*/  NOP ;  /* 0x0000000000007918 */ /* 0x000fe20000000000 */
[----:B--2--5:R-:W-:-:S05]  /*1540*/  IMAD.SHL.U32 R4, R2, 0x4, RZ ;  /* 0x0000000402047824 */ /* 0x024fca00078e00ff */
[----:B------:R-:W2:Y:S01]  /*1550*/  LDS R5, [R4+UR8] ;  /* 0x0000000804057984 */ /* 0x000ea20008000800 */
[----:B------:R-:W-:Y:S01]  /*1560*/  IADD3 R2, P1, PT, R4, UR23, RZ ;  /* 0x0000001704027c10 */ /* 0x000fe2000ff3e0ff */
[----:B------:R-:W-:-:S04]  /*1570*/  UMOV UR4, UR23 ;  /* 0x0000001700047c82 */ /* 0x000fc80008000000 */
[----:B------:R-:W-:Y:S01]  /*1580*/  IMAD.X R3, RZ, RZ, UR28, P1 ;  /* 0x0000001cff037e24 */ /* 0x000fe200088e06ff */
[----:B------:R-:W-:-:S04]  /*1590*/  UMOV UR5, UR28 ;  /* 0x0000001c00057c82 */ /* 0x000fc80008000000 */
[----:B--2---:R2:W3:Y:S01]  /*15a0*/  ATOMG.E.EXCH.STRONG.GPU PT, RZ, [R2], R5 ;  /* 0x0000000502ff73a8 */ /* 0x0044e200041ee100 */
[----:B------:R-:W-:-:S04]  /*15b0*/  DEPBAR {5,4,3,2,1,0} ;  /* 0x0000003f0000791a */ /* 0x000fc80000000000 */
[----:B------:R-:W4:Y:S02]  /*15c0*/  CCTL.E.C.LDCU.IV.DEEP [UR4] ;  /* 0x0000000004007540 */ /* 0x000f240009c08000 */
[----:B----4-:R2:W-:Y:S01]  /*15d0*/  UTMACCTL.IV [UR4] ;  /* 0x00000000040079b9 */ /* 0x0105e20008000000 */
[----:B------:R-:W-:Y:S01]  /*15e0*/  NOP ;  /* 0x0000000000007918 */ /* 0x000fe20000000000 */
.L_x_52:
[----:B------:R-:W-:Y:S05]  /*15f0*/  @P0 BRA `(.L_x_53) ;  /* 0x00000000000c0947 */ /* 0x000fea0003800000 */
[----:B------:R0:W-:Y:S01]  /*1600*/  UTMACMDFLUSH ;  /* 0x00000000000079b7 */ /* 0x0001e20000000000 */
[----:B------:R-:W-:Y:S05]  /*1610*/  @P0 BRA `(.L_x_53) ;  /* 0x0000000000040947 */ /* 0x000fea0003800000 */
[----:B------:R-:W-:-:S04]  /*1620*/  DEPBAR.LE SB0, 0x0 ;  /* 0x000080000000791a */ /* 0x000fc80000000000 */
.L_x_53:
[----:B------:R-:W-:Y:S05]  /*1630*/  WARPSYNC.ALL ;  /* 0x0000000000007948 */ /* 0x000fea0003800000 */
[----:B------:R-:W-:Y:S01]  /*1640*/  NOP ;  /* 0x0000000000007918 */ /* 0x000fe20000000000 */
[----:B---3--:R-:W-:Y:S01]  /*1650*/  BAR.SYNC.DEFER_BLOCKING 0x0 ;  /* 0x0000000000007b1d */ /* 0x008fe20000010000 */
[----:B------:R-:W-:Y:S01]  /*1660*/  ISETP.GE.AND P0, PT, R8, 0x1, PT ;  /* 0x000000010800780c */ /* 0x000fe20003f06270 */
[----:B------:R-:W-:Y:S01]  /*1670*/  USHF.L.U32 UR11, UR11, 0x6, URZ ;  /* 0x000000060b0b7899 */ /* 0x000fe200080006ff */
[----:B--2-4-:R-:W-:Y:S01]  /*1680*/  SHF.R.U32.HI R2, RZ, 0x5, R0 ;  /* 0x00000005ff027819 */ /* 0x014fe20000011600 */
[----:B------:R-:W-:-:S02]  /*1690*/  USHF.L.U32 UR27, UR6, 0x6, URZ ;  /* 0x00000006061b7899 */ /* 0x000fc400080006ff */
[----:B------:R-:W-:Y:S01]  /*16a0*/  VOTEU.ALL UP0, P3 ;  /* 0x0000000000ff7886 */ /* 0x000fe20001800000 */
[----:B------:R-:W-:Y:S01]  /*16b0*/  UMOV UR4, 0x1 ;  /* 0x0000000100047882 */ /* 0x000fe20000000000 */
[----:B------:R-:W-:Y:S01]  /*16c0*/  VOTEU.ALL UP1, P3 ;  /* 0x0000000000ff7886 */ /* 0x000fe20001820000 */
[----:B------:R-:W-:Y:S02]  /*16d0*/  R2UR UR22, R2 ;  /* 0x00000000021672ca */ /* 0x000fe400000e0000 */
[----:B------:R-:W-:-:S04]  /*16e0*/  @!UP0 UIADD3 UR16, UPT, UPT, -UR4, 0x100000, URZ ;  /* 0x0010000004108890 */ /* 0x000fc8000fffe1ff */
[----:B------:R-:W-:Y:S02]  /*16f0*/  @!UP0 USHF.L.U32 UR17, UR16, 0xb, URZ ;  /* 0x0000000b10118899 */ /* 0x000fe400080006ff */
[----:B------:R-:W-:Y:S02]  /*1700*/  @!UP0 USHF.L.U32 UR16, UR16, 0x1, URZ ;  /* 0x0000000110108899 */ /* 0x000fe400080006ff */
[----:B------:R-:W-:-:S04]  /*1710*/  @!UP0 UIADD3 UR4, UPT, UPT, -UR4, 0x100000, URZ ;  /* 0x0010000004048890 */ /* 0x000fc8000fffe1ff */
[----:B------:R-:W-:Y:S02]  /*1720*/  @!UP0 USHF.L.U32 UR5, UR4, 0xb, URZ ;  /* 0x0000000b04058899 */ /* 0x000fe400080006ff */
[----:B------:R-:W-:Y:S01]  /*1730*/  @!UP0 USHF.L.U32 UR4, UR4, 0x1, URZ ;  /* 0x0000000104048899 */ /* 0x000fe200080006ff */
[----:B------:R-:W-:Y:S01]  /*1740*/  VOTEU.ALL UP0, P3 ;  /* 0x0000000000ff7886 */ /* 0x000fe20001800000 */
[----:B------:R-:W2:Y:S04]  /*1750*/  FENCE.VIEW.ASYNC.S ;  /* 0x00000000000073c6 */ /* 0x000ea80000000000 */
[----:B--2---:R2:W3:Y:S06]  /*1760*/  @!UP0 SYNCS.EXCH.64 URZ, [UR8+0x2000], UR16 ;  /* 0x0020001008ff85b2 */ /* 0x0044ec0008000100 */
[----:B------:R2:W4:Y:S01]  /*1770*/  @!UP1 SYNCS.EXCH.64 URZ, [UR8+0x2010], UR4 ;  /* 0x0020100408ff95b2 */ /* 0x0005220008000100 */
[----:B------:R-:W-:Y:S05]  /*1780*/  @!P0 BRA `(.L_x_54) ;  /* 0x0000000400b88947 */ /* 0x000fea0003800000 */
[----:B---34-:R-:W-:Y:S01]  /*1790*/  BAR.SYNC.DEFER_BLOCKING 0x0 ;  /* 0x0000000000007b1d */ /* 0x018fe20000010000 */
[----:B------:R-:W-:Y:S01]  /*17a0*/  @!P3 IMAD.MOV.U32 R2, RZ, RZ, 0x2000 ;  /* 0x00002000ff02b424 */ /* 0x000fe200078e00ff */
[----:B------:R-:W-:Y:S02]  /*17b0*/  ELECT P1, URZ, PT ;  /* 0x0000000000ff782f */ /* 0x000fe40003820000 */
[----:B------:R-:W-:Y:S02]  /*17c0*/  ELECT P0, URZ, PT ;  /* 0x0000000000ff782f */ /* 0x000fe40003800000 */
[C---:B------:R-:W-:Y:S01]  /*17d0*/  ISETP.LT.U32.AND P1, PT, R20.reuse, 0x20, P1 ;  /* 0x000000201400780c */ /* 0x040fe20000f21070 */
[----:B------:R-:W-:Y:S01]  /*17e0*/  UIADD3 UR24, UPT, UPT, UR8, 0x1000, URZ ;  /* 0x0000100008187890 */ /* 0x000fe2000fffe0ff */
[----:B------:R-:W-:Y:S01]  /*17f0*/  ISETP.LT.U32.AND P0, PT, R20, 0x20, P0 ;  /* 0x000000201400780c */ /* 0x000fe20000701070 */
[----:B--2---:R-:W-:Y:S02]  /*1800*/  USHF.R.U32.HI UR4, URZ, 0x4, UR8 ;  /* 0x00000004ff047899 */ /* 0x004fe40008011608 */
[----:B------:R-:W-:-:S02]  /*1810*/  USHF.R.U32.HI UR6, URZ, 0x4, UR24 ;  /* 0x00000004ff067899 */ /* 0x000fc40008011618 */
[----:B------:R-:W-:Y:S02]  /*1820*/  USGXT.U32 UR4, UR4, 0xe ;  /* 0x0000000e0404789a */ /* 0x000fe40008000000 */
[----:B------:R-:W-:Y:S01]  /*1830*/  USGXT.U32 UR6, UR6, 0xe ;  /* 0x0000000e0606789a */ /* 0x000fe20008000000 */
[----:B------:R-:W-:Y:S01]  /*1840*/  UMOV UR20, 0xfffffffe ;  /* 0xfffffffe00147882 */ /* 0x000fe20000000000 */
[----:B------:R-:W-:Y:S02]  /*1850*/  UMOV UR21, 0x7fffbfdf ;  /* 0x7fffbfdf00157882 */ /* 0x000fe40000000000 */
[----:B------:R-:W-:Y:S01]  /*1860*/  VOTEU.ANY UP0, P1 ;  /* 0x0000000000ff7886 */ /* 0x000fe20000800100 */
[----:B------:R-:W-:Y:S01]  /*1870*/  VOTEU.ANY UP2, P1 ;  /* 0x0000000000ff7886 */ /* 0x000fe20000840100 */
[----:B------:R-:W-:Y:S01]  /*1880*/  VOTEU.ANY UP1, P0 ;  /* 0x0000000000ff7886 */ /* 0x000fe20000020100 */
[----:B------:R-:W-:Y:S01]  /*1890*/  VOTEU.ANY UP3, P0 ;  /* 0x0000000000ff7886 */ /* 0x000fe20000060100 */
[----:B------:R-:W-:Y:S01]  /*18a0*/  UMOV UR5, URZ ;  /* 0x000000ff00057c82 */ /* 0x000fe20008000000 */
[----:B------:R2:W-:Y:S01]  /*18b0*/  @!P3 SYNCS.ARRIVE.TRANS64 RZ, [UR8+0x2000], R2 ;  /* 0x00200002ffffb9a7 */ /* 0x0005e20008000008 */
[----:B------:R3:W-:Y:S06]  /*18c0*/  MEMBAR.ALL.CTA ;  /* 0x0000000000007992 */ /* 0x0007ec0000008000 */
[----:B---3--:R-:W3:Y:S01]  /*18d0*/  FENCE.VIEW.ASYNC.S ;  /* 0x00000000000073c6 */ /* 0x008ee20000000000 */
[----:B------:R-:W-:Y:S01]  /*18e0*/  @UP0 UIADD3 UR9, UPT, UPT, UR8, 0x2000, URZ ;  /* 0x0000200008090890 */ /* 0x000fe2000fffe0ff */
[----:B------:R-:W-:Y:S01]  /*18f0*/  @UP0 UMOV UR10, URZ ;  /* 0x000000ff000a0c82 */ /* 0x000fe20008000000 */
[----:B------:R-:W-:Y:S01]  /*1900*/  @UP1 UIADD3 UR25, UPT, UPT, UR8, 0x2000, URZ ;  /* 0x0000200008191890 */ /* 0x000fe2000fffe0ff */
[----:B------:R-:W-:Y:S01]  /*1910*/  @UP1 UMOV UR26, URZ ;  /* 0x000000ff001a1c82 */ /* 0x000fe20008000000 */
[----:B------:R-:W-:Y:S01]  /*1920*/  UMOV UR7, URZ ;  /* 0x000000ff00077c82 */ /* 0x000fe20008000000 */
[----:B------:R-:W-:-:S02]  /*1930*/  UIADD3.64 UR18, UPT, UPT, UR4, -UR20, URZ ;  /* 0x8000001404127297 */ /* 0x000fc4000fffe0ff */
[----:B------:R-:W-:Y:S02]  /*1940*/  UIADD3.64 UR20, UPT, UPT, UR6, -UR20, URZ ;  /* 0x8000001406147297 */ /* 0x000fe4000fffe0ff */
[----:B------:R-:W-:Y:S01]  /*1950*/  UISETP.NE.U32.AND UP0, UPT, UR22, URZ, UPT ;  /* 0x000000ff1600728c */ /* 0x000fe2000bf05070 */
[----:B------:R-:W-:Y:S01]  /*1960*/  UMOV UR16, UR4 ;  /* 0x0000000400107c82 */ /* 0x000fe20008000000 */
[----:B------:R-:W-:Y:S01]  /*1970*/  UMOV UR17, 0x80004020 ;  /* 0x8000402000117882 */ /* 0x000fe20000000000 */
[----:B------:R-:W-:Y:S01]  /*1980*/  UMOV UR7, 0x80004020 ;  /* 0x8000402000077882 */ /* 0x000fe20000000000 */
[----:B---3--:R-:W-:Y:S06]  /*1990*/  BAR.SYNC.DEFER_BLOCKING 0x0 ;  /* 0x0000000000007b1d */ /* 0x008fec0000010000 */
[----:B------:R2:W-:Y:S02]  /*19a0*/  @UP2 UTMALDG.2D [UR8], [UR12] ;  /* 0x000000080c0025b4 */ /* 0x0005e40008008000 */
[----:B------:R-:W-:Y:S06]  /*19b0*/  BAR.SYNC.DEFER_BLOCKING 0x0 ;  /* 0x0000000000007b1d */ /* 0x000fec0000010000 */
[----:B------:R2:W-:Y:S02]  /*19c0*/  @UP3 UTMALDG.2D [UR24], [UR14] ;  /* 0x000000180e0035b4 */ /* 0x0005e40008008000 */
[----:B------:R-:W-:Y:S06]  /*19d0*/  BAR.SYNC.DEFER_BLOCKING 0x0 ;  /* 0x0000000000007b1d */ /* 0x000fec0000010000 */
[----:B------:R-:W3:Y:S02]  /*19e0*/  SYNCS.PHASECHK.TRANS64.TRYWAIT P0, [UR8+0x2000], RZ ;  /* 0x002000ffff0075a7 */ /* 0x000ee40008001108 */
[----:B--23--:R-:W-:Y:S05]  /*19f0*/  @!P0 BRA `(.L_x_55) ;  /* 0x0000000800908947 */ /* 0x00cfea0003800000 */
.L_x_67:
[----:B------:R-:W-:Y:S05]  /*1a00*/  BRA.U UP0, `(.L_x_56) ;  /* 0x00000001001c7547 */ /* 0x000fea000b800000 */
[----:B------:R-:W-:Y:S01]  /*1a10*/  UMOV UR4, 0x0 ;  /* 0x0000000000047882 */ /* 0x000fe20000000000 */
[----:B------:R-:W-:Y:S01]  /*1a20*/  UMOV UR5, 0x4100010 ;  /* 0x0410001000057882 */ /* 0x000fe20000000000 */
[----:B------:R-:W-:Y:S01]  /*1a30*/  UMOV UR24, 0x0 ;  /* 0x0000000000187882 */ /* 0x000fe20000000000 */
[----:B------:R-:W-:Y:S01]  /*1a40*/  UMOV UR25, 0x4100010 ;  /* 0x0410001000197882 */ /* 0x000fe20000000000 */
[----:B------:R2:W-:Y:S01]  /*1a50*/  UTCQMMA gdesc[UR16], gdesc[UR6], tmem[UR29], tmem[UR4], idesc[UR5], !UPT ;  /* 0x00ff0406100075ea */ /* 0x0005e2000f80031d */
[----:B------:R2:W-:Y:S01]  /*1a60*/  UTCQMMA gdesc[UR18], gdesc[UR20], tmem[UR29], tmem[UR24], idesc[UR25], UPT ;  /* 0x00ff1814120075ea */ /* 0x0005e2000b80031d */
[----:B------:R-:W-:Y:S02]  /*1a70*/  NOP ;  /* 0x0000000000007918 */ /* 0x000fe40000000000 */
.L_x_56:
[----:B------:R-:W-:Y:S01]  /*1a80*/  ELECT P0, URZ, PT ;  /* 0x0000000000ff782f */ /* 0x000fe20003800000 */
[----:B--2---:R-:W-:-:S03]  /*1a90*/  UIADD3 UR4, UPT, UPT, UR8, 0x2010, URZ ;  /* 0x0000201008047890 */ /* 0x004fc6000fffe0ff */
[----:B------:R-:W-:Y:S01]  /*1aa0*/  ISETP.LT.U32.AND P0, PT, R20, 0x20, P0 ;  /* 0x000000201400780c */ /* 0x000fe20000701070 */
[----:B------:R-:W-:-:S12]  /*1ab0*/  UMOV UR5, URZ ;  /* 0x000000ff00057c82 */ /* 0x000fd80008000000 */
[----:B------:R-:W-:Y:S01]  /*1ac0*/  VOTEU.ANY UP0, P0 ;  /* 0x0000000000ff7886 */ /* 0x000fe20000000100 */
[----:B------:R-:W-:Y:S01]  /*1ad0*/  VOTEU.ANY UP1, P0 ;  /* 0x0000000000ff7886 */ /* 0x000fe20000020100 */
[----:B------:R-:W-:-:S03]  /*1ae0*/  ISETP.GE.U32.AND P0, PT, R8, 0x41, PT ;  /* 0x000000410800780c */ /* 0x000fc60003f06070 */
[----:B------:R-:W-:Y:S02]  /*1af0*/  @UP0 UMOV UR9, UR4 ;  /* 0x0000000400090c82 */ /* 0x000fe40008000000 */
[----:B------:R2:W-:Y:S01]  /*1b00*/  @UP1 UTCBAR [UR9], URZ ;  /* 0x000000ff090013e9 */ /* 0x0005e200080000ff */
[----:B------:R-:W-:Y:S06]  /*1b10*/  BAR.SYNC.DEFER_BLOCKING 0x0 ;  /* 0x0000000000007b1d */ /* 0x000fec0000010000 */
[----:B------:R-:W3:Y:S02]  /*1b20*/  SYNCS.PHASECHK.TRANS64.TRYWAIT P1, [UR8+0x2010], RZ ;  /* 0x002010ffff0075a7 */ /* 0x000ee40008021108 */
[----:B--23--:R-:W-:Y:S05]  /*1b30*/  @!P1 BRA `(.L_x_57) ;  /* 0x00000008004c9947 */ /* 0x00cfea0003800000 */
.L_x_68:
[----:B------:R-:W-:Y:S05]  /*1b40*/  @!P0 BRA `(.L_x_54) ;  /* 0x0000000000c88947 */ /* 0x000fea0003800000 */
[----:B------:R-:W-:Y:S01]  /*1b50*/  IMAD.MOV.U32 R2, RZ, RZ, 0x1 ;  /* 0x00000001ff027424 */ /* 0x000fe200078e00ff */
[----:B------:R-:W2:Y:S01]  /*1b60*/  LDCU UR32, c[0x0][0x3a0] ;  /* 0x00007400ff2077ac */ /* 0x000ea20008000800 */
[----:B------:R-:W-:-:S05]  /*1b70*/  UMOV UR10, 0x40 ;  /* 0x00000040000a7882 */ /* 0x000fca0000000000 */
.L_x_61:
[----:B------:R-:W-:Y:S01]  /*1b80*/  BAR.SYNC.DEFER_BLOCKING 0x0 ;  /* 0x0000000000007b1d */ /* 0x000fe20000010000 */
[----:B------:R-:W-:Y:S01]  /*1b90*/  @!P3 IMAD.MOV.U32 R3, RZ, RZ, 0x2000 ;  /* 0x00002000ff03b424 */ /* 0x000fe200078e00ff */
[----:B------:R-:W-:Y:S02]  /*1ba0*/  ELECT P1, URZ, PT ;  /* 0x0000000000ff782f */ /* 0x000fe40003820000 */
[----:B------:R-:W-:Y:S02]  /*1bb0*/  ELECT P0, URZ, PT ;  /* 0x0000000000ff782f */ /* 0x000fe40003800000 */
[C---:B------:R-:W-:Y:S01]  /*1bc0*/  ISETP.LT.U32.AND P1, PT, R20.reuse, 0x20, P1 ;  /* 0x000000201400780c */ /* 0x040fe20000f21070 */
[----:B------:R-:W-:Y:S01]  /*1bd0*/  UMOV UR26, UR10 ;  /* 0x0000000a001a7c82 */ /* 0x000fe20008000000 */
[----:B------:R-:W-:-:S11]  /*1be0*/  ISETP.LT.U32.AND P0, PT, R20, 0x20, P0 ;  /* 0x000000201400780c */ /* 0x000fd60000701070 */
[----:B------:R-:W-:Y:S02]  /*1bf0*/  VOTEU.ANY UP0, P1 ;  /* 0x0000000000ff7886 */ /* 0x000fe40000800100 */
[----:B------:R-:W-:Y:S01]  /*1c00*/  VOTEU.ANY UP1, P0 ;  /* 0x0000000000ff7886 */ /* 0x000fe20000020100 */
[----:B------:R3:W-:Y:S01]  /*1c10*/  @!P3 SYNCS.ARRIVE.TRANS64 RZ, [UR8+0x2000], R3 ;  /* 0x00200003ffffb9a7 */ /* 0x0007e20008000008 */
[----:B------:R4:W-:Y:S06]  /*1c20*/  MEMBAR.ALL.CTA ;  /* 0x0000000000007992 */ /* 0x0009ec0000008000 */
[----:B----4-:R-:W4:Y:S01]  /*1c30*/  FENCE.VIEW.ASYNC.S ;  /* 0x00000000000073c6 */ /* 0x010f220000000000 */
[----:B------:R-:W-:Y:S01]  /*1c40*/  @UP0 UIADD3 UR9, UPT, UPT, UR8, 0x2000, URZ ;  /* 0x0000200008090890 */ /* 0x000fe2000fffe0ff */
[----:B----4-:R-:W-:Y:S01]  /*1c50*/  VOTEU.ANY UP0, P1 ;  /* 0x0000000000ff7886 */ /* 0x010fe20000800100 */
[----:B------:R-:W-:-:S02]  /*1c60*/  @UP1 UIADD3 UR24, UPT, UPT, UR8, 0x1000, URZ ;  /* 0x0000100008181890 */ /* 0x000fc4000fffe0ff */
[----:B------:R-:W-:Y:S01]  /*1c70*/  @UP1 UIADD3 UR25, UPT, UPT, UR8, 0x2000, URZ ;  /* 0x0000200008191890 */ /* 0x000fe2000fffe0ff */
[----:B---3--:R-:W-:Y:S01]  /*1c80*/  IMAD.U32 R3, R2, -0x80000000, RZ ;  /* 0x8000000002037824 */ /* 0x008fe200078e00ff */
[----:B------:R-:W-:Y:S01]  /*1c90*/  VOTEU.ANY UP1, P0 ;  /* 0x0000000000ff7886 */ /* 0x000fe20000020100 */
[----:B------:R-:W-:Y:S06]  /*1ca0*/  BAR.SYNC.DEFER_BLOCKING 0x0 ;  /* 0x0000000000007b1d */ /* 0x000fec0000010000 */
[----:B------:R3:W-:Y:S01]  /*1cb0*/  @UP0 UTMALDG.2D [UR8], [UR12] ;  /* 0x000000080c0005b4 */ /* 0x0007e20008008000 */
[----:B------:R-:W-:Y:S01]  /*1cc0*/  UISETP.NE.U32.AND UP0, UPT, UR22, URZ, UPT ;  /* 0x000000ff1600728c */ /* 0x000fe2000bf05070 */
[----:B------:R-:W-:Y:S06]  /*1cd0*/  BAR.SYNC.DEFER_BLOCKING 0x0 ;  /* 0x0000000000007b1d */ /* 0x000fec0000010000 */
[----:B------:R3:W-:Y:S02]  /*1ce0*/  @UP1 UTMALDG.2D [UR24], [UR14] ;  /* 0x000000180e0015b4 */ /* 0x0007e40008008000 */
[----:B------:R-:W-:Y:S06]  /*1cf0*/  BAR.SYNC.DEFER_BLOCKING 0x0 ;  /* 0x0000000000007b1d */ /* 0x000fec0000010000 */
[----:B------:R-:W4:Y:S02]  /*1d00*/  SYNCS.PHASECHK.TRANS64.TRYWAIT P0, [UR8+0x2000], R3 ;  /* 0x00200003ff0075a7 */ /* 0x000f240008001108 */
[----:B---34-:R-:W-:Y:S05]  /*1d10*/  @!P0 BRA `(.L_x_58) ;  /* 0x0000000400e08947 */ /* 0x018fea0003800000 */
.L_x_69:
[----:B------:R-:W-:Y:S05]  /*1d20*/  BRA.U UP0, `(.L_x_59) ;  /* 0x00000001001c7547 */ /* 0x000fea000b800000 */
[----:B------:R-:W-:Y:S01]  /*1d30*/  UMOV UR24, 0x0 ;  /* 0x0000000000187882 */ /* 0x000fe20000000000 */
[----:B------:R-:W-:Y:S01]  /*1d40*/  UMOV UR25, 0x4100010 ;  /* 0x0410001000197882 */ /* 0x000fe20000000000 */
[----:B------:R-:W-:Y:S01]  /*1d50*/  UMOV UR30, 0x0 ;  /* 0x00000000001e7882 */ /* 0x000fe20000000000 */
[----:B------:R-:W-:Y:S01]  /*1d60*/  UMOV UR31, 0x4100010 ;  /* 0x04100010001f7882 */ /* 0x000fe20000000000 */
[----:B------:R3:W-:Y:S01]  /*1d70*/  UTCQMMA gdesc[UR16], gdesc[UR6], tmem[UR29], tmem[UR24], idesc[UR25], UPT ;  /* 0x00ff1806100075ea */ /* 0x0007e2000b80031d */
[----:B------:R3:W-:Y:S01]  /*1d80*/  UTCQMMA gdesc[UR18], gdesc[UR20], tmem[UR29], tmem[UR30], idesc[UR31], UPT ;  /* 0x00ff1e14120075ea */ /* 0x0007e2000b80031d */
[----:B------:R-:W-:Y:S02]  /*1d90*/  NOP ;  /* 0x0000000000007918 */ /* 0x000fe40000000000 */
.L_x_59:
[----:B------:R-:W-:-:S04]  /*1da0*/  ELECT P0, URZ, PT ;  /* 0x0000000000ff782f */ /* 0x000fc80003800000 */
[----:B------:R-:W-:-:S13]  /*1db0*/  ISETP.LT.U32.AND P0, PT, R20, 0x20, P0 ;  /* 0x000000201400780c */ /* 0x000fda0000701070 */
[----:B------:R-:W-:Y:S01]  /*1dc0*/  VOTEU.ANY UP0, P0 ;  /* 0x0000000000ff7886 */ /* 0x000fe20000000100 */
[----:B------:R-:W-:-:S04]  /*1dd0*/  VOTEU.ANY UP1, P0 ;  /* 0x0000000000ff7886 */ /* 0x000fc80000020100 */
[----:B------:R-:W-:Y:S02]  /*1de0*/  @UP0 UMOV UR9, UR4 ;  /* 0x0000000400090c82 */ /* 0x000fe40008000000 */
[----:B------:R4:W-:Y:S01]  /*1df0*/  @UP1 UTCBAR [UR9], URZ ;  /* 0x000000ff090013e9 */ /* 0x0009e200080000ff */
[----:B------:R-:W-:Y:S06]  /*1e00*/  BAR.SYNC.DEFER_BLOCKING 0x0 ;  /* 0x0000000000007b1d */ /* 0x000fec0000010000 */
[----:B------:R-:W3:Y:S02]  /*1e10*/  SYNCS.PHASECHK.TRANS64.TRYWAIT P0, [UR8+0x2010], R3 ;  /* 0x00201003ff0075a7 */ /* 0x000ee40008001108 */
[----:B---34-:R-:W-:Y:S05]  /*1e20*/  @!P0 BRA `(.L_x_60) ;  /* 0x0000000400a88947 */ /* 0x018fea0003800000 */
.L_x_70:
[----:B------:R-:W-:Y:S01]  /*1e30*/  UIADD3 UR10, UPT, UPT, UR10, 0x40, URZ ;  /* 0x000000400a0a7890 */ /* 0x000fe2000fffe0ff */
[----:B------:R-:W-:-:S03]  /*1e40*/  LOP3.LUT R2, R2, 0x1, RZ, 0x3c, !PT ;  /* 0x0000000102027812 */ /* 0x000fc600078e3cff */
[----:B--2---:R-:W-:-:S09]  /*1e50*/  UISETP.GE.AND UP0, UPT, UR10, UR32, UPT ;  /* 0x000000200a00728c */ /* 0x004fd2000bf06270 */
[----:B------:R-:W-:Y:S05]  /*1e60*/  BRA.U !UP0, `(.L_x_61) ;  /* 0xfffffffd08447547 */ /* 0x000fea000b83ffff */
.L_x_54:
[----:B---34-:R-:W-:Y:S06]  /*1e70*/  BAR.SYNC.DEFER_BLOCKING 0x0 ;  /* 0x0000000000007b1d */ /* 0x018fec0000010000 */
[----:B------:R-:W-:Y:S04]  /*1e80*/  BSSY.RECONVERGENT B4, `(.L_x_62) ;  /* 0x0000004000047945 */ /* 0x000fe80003800200 */
[----:B------:R-:W-:Y:S05]  /*1e90*/  @P3 BRA `(.L_x_63) ;  /* 0x0000000000083947 */ /* 0x000fea0003800000 */
[----:B------:R-:W3:Y:S02]  /*1ea0*/  SYNCS.CCTL.IV [UR8+0x2000] ;  /* 0x00200000ff0079b1 */ /* 0x000ee40008000008 */
[----:B---3--:R-:W3:Y:S02]  /*1eb0*/  SYNCS.CCTL.IV [UR8+0x2010] ;  /* 0x00201000ff0079b1 */ /* 0x008ee40008000008 */
.L_x_63:
[----:B--2---:R-:W-:Y:S05]  /*1ec0*/  BSYNC.RECONVERGENT B4 ;  /* 0x0000000000047941 */ /* 0x004fea0003800200 */
.L_x_62:
[----:B------:R-:W-:Y:S01]  /*1ed0*/  USHF.L.U32 UR4, UR22, 0x15, URZ ;  /* 0x0000001516047899 */ /* 0x000fe200080006ff */
[----:B------:R-:W-:Y:S01]  /*1ee0*/  SHF.R.U32.HI R21, RZ, 0x2, R0 ;  /* 0x00000002ff157819 */ /* 0x000fe20000011600 */
[----:B------:R-:W-:Y:S01]  /*1ef0*/  USHF.L.U32 UR22, UR22, 0x3, URZ ;  /* 0x0000000316167899 */ /* 0x000fe200080006ff */
[C---:B------:R-:W-:Y:S01]  /*1f00*/  IMAD.SHL.U32 R2, R0.reuse, 0x20, RZ ;  /* 0x0000002000027824 */ /* 0x040fe200078e00ff */
[----:B------:R-:W-:Y:S01]  /*1f10*/  ULOP3.LUT UR4, UR4, 0x600000, URZ, 0xc0, !UPT ;  /* 0x0060000004047892 */ /* 0x000fe2000f8ec0ff */
[----:B------:R-:W-:Y:S01]  /*1f20*/  LOP3.LUT R21, R21, 0x20, RZ, 0xc0, !PT ;  /* 0x0000002015157812 */ /* 0x000fe200078ec0ff */
[----:B------:R-:W-:Y:S01]  /*1f30*/  ULOP3.LUT UR22, UR22, 0x20, URZ, 0xc0, !UPT ;  /* 0x0000002016167892 */ /* 0x000fe2000f8ec0ff */
[----:B------:R-:W-:Y:S01]  /*1f40*/  IMAD.SHL.U32 R3, R0, 0x8, RZ ;  /* 0x0000000800037824 */ /* 0x000fe200078e00ff */
[----:B------:R-:W-:Y:S02]  /*1f50*/  LOP3.LUT R2, R2, 0xc00, RZ, 0xc0, !PT ;  /* 0x00000c0002027812 */ /* 0x000fe400078ec0ff */
[----:B------:R-:W-:-:S02]  /*1f60*/  ELECT P0, URZ, PT ;  /* 0x0000000000ff782f */ /* 0x000fc40003800000 */
[----:B------:R-:W-:Y:S01]  /*1f70*/  LOP3.LUT R21, R21, 0x10, R0, 0xf8, !PT ;  /* 0x0000001015157812 */ /* 0x000fe200078ef800 */
[----:B------:R-:W-:Y:S01]  /*1f80*/  UIADD3 UR4, UPT, UPT, UR22, UR4, UR29 ;  /* 0x0000000416047290 */ /* 0x000fe2000fffe01d */
[----:B------:R-:W-:Y:S01]  /*1f90*/  IMAD.SHL.U32 R0, R0, 0x40, RZ ;  /* 0x0000004000007824 */ /* 0x000fe200078e00ff */
[----:B------:R-:W-:Y:S01]  /*1fa0*/  LOP3.LUT R2, R2, 0x30, R3, 0xf8, !PT ;  /* 0x0000003002027812 */ /* 0x000fe200078ef803 */
[----:B------:R-:W-:Y:S01]  /*1fb0*/  UMOV UR9, UR27 ;  /* 0x0000001b00097c82 */ /* 0x000fe20008000000 */
[----:B------:R-:W-:Y:S01]  /*1fc0*/  ISETP.LT.U32.AND P0, PT, R20, 0x20, P0 ;  /* 0x000000201400780c */ /* 0x000fe20000701070 */
[----:B------:R-:W-:Y:S01]  /*1fd0*/  UMOV UR10, UR11 ;  /* 0x0000000b000a7c82 */ /* 0x000fe20008000000 */
[----:B------:R-:W-:Y:S02]  /*1fe0*/  LOP3.LUT R21, R2, R21, RZ, 0x3c, !PT ;  /* 0x0000001502157212 */ /* 0x000fe400078e3cff */
[----:B------:R-:W-:Y:S01]  /*1ff0*/  LOP3.LUT R0, R0, 0x3c0, RZ, 0xc0, !PT ;  /* 0x000003c000007812 */ /* 0x000fe200078ec0ff */
[----:B-----5:R-:W-:Y:S01]  /*2000*/  LDTM.16dp32bit_t0_t15.x16 R4, tmem[UR4] ;  /* 0x00000004000479ee */ /* 0x020fe20008a00000 */
[----:B------:R-:W2:Y:S01]  /*2010*/  LDTM.16dp32bit_t16_t31.x16 R4, tmem[UR4+0x10] ;  /* 0x00001004000479ee */ /* 0x000ea20008a20000 */
[----:B------:R-:W-:Y:S01]  /*2020*/  NOP ;  /* 0x0000000000007918 */ /* 0x000fe20000000000 */
[----:B------:R-:W-:-:S05]  /*2030*/  IADD3 R0, PT, PT, R21, UR8, R0 ;  /* 0x0000000815007c10 */ /* 0x000fca000fffe000 */
[----:B--2---:R-:W-:Y:S01]  /*2040*/  VOTEU.ANY UP0, P0 ;  /* 0x0000000000ff7886 */ /* 0x004fe20000000100 */
[----:B------:R-:W-:-:S04]  /*2050*/  VOTEU.ANY UP1, P0 ;  /* 0x0000000000ff7886 */ /* 0x000fc80000020100 */
[----:B------:R-:W-:Y:S01]  /*2060*/  @UP0 UMOV UR4, UR23 ;  /* 0x0000001700040c82 */ /* 0x000fe20008000000 */
[----:B------:R-:W-:Y:S01]  /*2070*/  @UP0 UMOV UR5, UR28 ;  /* 0x0000001c00050c82 */ /* 0x000fe20008000000 */
[----:B------:R-:W-:Y:S02]  /*2080*/  F2FP.SATFINITE.E4M3.F32.PACK_AB_MERGE_C R6, R7, R6, RZ ;  /* 0x000000060706723e */ /* 0x000fe400048070ff */
[----:B------:R-:W-:Y:S02]  /*2090*/  F2FP.SATFINITE.E4M3.F32.PACK_AB_MERGE_C R10, R11, R10, RZ ;  /* 0x0000000a0b0a723e */ /* 0x000fe400048070ff */
[----:B------:R-:W-:Y:S02]  /*20a0*/  F2FP.SATFINITE.E4M3.F32.PACK_AB_MERGE_C R14, R15, R14, RZ ;  /* 0x0000000e0f0e723e */ /* 0x000fe400048070ff */
[----:B------:R-:W-:Y:S02]  /*20b0*/  F2FP.SATFINITE.E4M3.F32.PACK_AB_MERGE_C R18, R19, R18, RZ ;  /* 0x000000121312723e */ /* 0x000fe400048070ff */
[----:B------:R-:W-:-:S02]  /*20c0*/  F2FP.SATFINITE.E4M3.F32.PACK_AB_MERGE_C R4, R5, R4, R6 ;  /* 0x000000040504723e */ /* 0x000fc40004807006 */
[----:B------:R-:W-:Y:S02]  /*20d0*/  F2FP.SATFINITE.E4M3.F32.PACK_AB_MERGE_C R5, R9, R8, R10 ;  /* 0x000000080905723e */ /* 0x000fe4000480700a */
[----:B------:R-:W-:Y:S02]  /*20e0*/  F2FP.SATFINITE.E4M3.F32.PACK_AB_MERGE_C R6, R13, R12, R14 ;  /* 0x0000000c0d06723e */ /* 0x000fe4000480700e */
[----:B------:R-:W-:-:S05]  /*20f0*/  F2FP.SATFINITE.E4M3.F32.PACK_AB_MERGE_C R7, R17, R16, R18 ;  /* 0x000000101107723e */ /* 0x000fca0004807012 */
[----:B---3--:R2:W-:Y:S01]  /*2100*/  STS.128 [R0], R4 ;  /* 0x0000000400007388 */ /* 0x0085e20000000c00 */
[----:B------:R3:W-:Y:S06]  /*2110*/  MEMBAR.ALL.CTA ;  /* 0x0000000000007992 */ /* 0x0007ec0000008000 */
[----:B---3--:R-:W3:Y:S02]  /*2120*/  FENCE.VIEW.ASYNC.S ;  /* 0x00000000000073c6 */ /* 0x008ee40000000000 */
[----:B---3--:R-:W-:Y:S06]  /*2130*/  BAR.SYNC.DEFER_BLOCKING 0x0 ;  /* 0x0000000000007b1d */ /* 0x008fec0000010000 */
[----:B------:R2:W-:Y:S01]  /*2140*/  @UP1 UTMASTG.2D [UR8], [UR4] ;  /* 0x00000008040013b5 */ /* 0x0005e20008008000 */
[----:B------:R0:W-:Y:S01]  /*2150*/  UTMACMDFLUSH ;  /* 0x00000000000079b7 */ /* 0x0001e20000000000 */
[----:B------:R-:W-:-:S04]  /*2160*/  DEPBAR.LE SB0, 0x0 ;  /* 0x000080000000791a */ /* 0x000fc80000000000 */
[----:B------:R-:W-:Y:S08]  /*2170*/  BAR.SYNC.DEFER_BLOCKING 0x0 ;  /* 0x0000000000007b1d */ /* 0x000ff00000010000 */
[----:B------:R-:W-:Y:S06]  /*2180*/  BAR.SYNC.DEFER_BLOCKING 0x0 ;  /* 0x0000000000007b1d */ /* 0x000fec0000010000 */
[----:B--2---:R-:W-:Y:S05]  /*2190*/  @P2 BRA `(.L_x_64) ;  /* 0x0000000000a02947 */ /* 0x004fea0003800000 */
[----:B------:R-:W2:Y:S01]  /*21a0*/  S2UR UR5, SR_CgaCtaId ;  /* 0x00000000000579c3 */ /* 0x000ea20000008800 */
[----:B------:R-:W-:Y:S01]  /*21b0*/  NOP ;  /* 0x0000000000007918 */ /* 0x000fe20000000000 */
[----:B------:R-:W-:Y:S01]  /*21c0*/  UMOV UR4, 0x50 ;  /* 0x0000005000047882 */ /* 0x000fe20000000000 */
[----:B------:R-:W-:Y:S02]  /*21d0*/  IMAD.U32 R0, RZ, RZ, UR29 ;  /* 0x0000001dff007e24 */ /* 0x000fe4000f8e00ff */
[----:B------:R-:W-:Y:S02]  /*21e0*/  IMAD.MOV.U32 R3, RZ, RZ, 0x3 ;  /* 0x00000003ff037424 */ /* 0x000fe400078e00ff */
[----:B------:R-:W-:Y:S01]  /*21f0*/  IMAD.MOV.U32 R7, RZ, RZ, 0x1 ;  /* 0x00000001ff077424 */ /* 0x000fe200078e00ff */
[----:B------:R-:W-:-:S04]  /*2200*/  LOP3.LUT R0, R0, 0xffff, RZ, 0xc0, !PT ;  /* 0x0000ffff00007812 */ /* 0x000fc800078ec0ff */
[----:B------:R-:W-:-:S05]  /*2210*/  SHF.R.U32.HI R0, RZ, 0x5, R0 ;  /* 0x00000005ff007819 */ /* 0x000fca0000011600 */
[----:B------:R-:W-:Y:S01]  /*2220*/  VIADD R2, R0, 0x10 ;  /* 0x0000001000027836 */ /* 0x000fe20000000000 */
[----:B------:R-:W-:Y:S01]  /*2230*/  SHF.L.U32 R0, R3, R0, RZ ;  /* 0x0000000003007219 */ /* 0x000fe200000006ff */
[----:B--2---:R-:W-:-:S03]  /*2240*/  ULEA UR6, UR5, UR4, 0x18 ;  /* 0x0000000405067291 */ /* 0x004fc6000f8ec0ff */
[----:B------:R-:W-:-:S04]  /*2250*/  SHF.L.U32 R3, R7, R2, RZ ;  /* 0x0000000207037219 */ /* 0x000fc800000006ff */
[----:B------:R-:W-:Y:S02]  /*2260*/  LOP3.LUT R0, R3, R0, RZ, 0xfc, !PT ;  /* 0x0000000003007212 */ /* 0x000fe400078efcff */
[----:B------:R-:W2:Y:S02]  /*2270*/  LDS R5, [UR6] ;  /* 0x00000006ff057984 */ /* 0x000ea40008000800 */
[C---:B------:R-:W-:Y:S02]  /*2280*/  LOP3.LUT R2, R0.reuse, 0xffff, RZ, 0xc0, !PT ;  /* 0x0000ffff00027812 */ /* 0x040fe400078ec0ff */
[----:B--2---:R-:W-:-:S04]  /*2290*/  LOP3.LUT R3, R0, 0xffff, R5, 0x80, !PT ;  /* 0x0000ffff00037812 */ /* 0x004fc800078e8005 */
[----:B------:R-:W-:-:S13]  /*22a0*/  ISETP.NE.AND P0, PT, R3, R2, PT ;  /* 0x000000020300720c */ /* 0x000fda0003f05270 */
[----:B------:R-:W-:Y:S05]  /*22b0*/  @P0 BRA `(.L_x_65) ;  /* 0x0000000000500947 */ /* 0x000fea0003800000 */
[----:B------:R-:W-:Y:S02]  /*22c0*/  SHF.R.U32.HI R5, RZ, 0x10, R5 ;  /* 0x00000010ff057819 */ /* 0x000fe40000011605 */
[----:B------:R-:W-:-:S04]  /*22d0*/  SHF.R.U32.HI R2, RZ, 0x10, R0 ;  /* 0x00000010ff027819 */ /* 0x000fc80000011600 */
[----:B------:R-:W-:-:S04]  /*22e0*/  LOP3.LUT R5, R5, R2, RZ, 0xc0, !PT ;  /* 0x0000000205057212 */ /* 0x000fc800078ec0ff */
[----:B------:R-:W-:-:S13]  /*22f0*/  ISETP.NE.AND P0, PT, R5, R2, PT ;  /* 0x000000020500720c */ /* 0x000fda0003f05270 */
[----:B------:R-:W-:Y:S05]  /*2300*/  @P0 BRA `(.L_x_66) ;  /* 0x0000000000300947 */ /* 0x000fea0003800000 */
[----:B------:R-:W-:Y:S01]  /*2310*/  R2UR UR4, R0 ;  /* 0x00000000000472ca */ /* 0x000fe200000e0000 */
[----:B------:R-:W-:Y:S01]  /*2320*/  VOTEU.ANY UR5, UPT, PT ;  /* 0x0000000000057886 */ /* 0x000fe200038e0100 */
[----:B------:R-:W2:Y:S01]  /*2330*/  S2R R0, SR_LANEID ;  /* 0x0000000000007919 */ /* 0x000ea20000000000 */
[----:B------:R-:W-:-:S10]  /*2340*/  UFLO.U32 UR5, UR5 ;  /* 0x00000005000572bd */ /* 0x000fd400080e0000 */
[----:B------:R-:W-:-:S06]  /*2350*/  ULOP3.LUT UR4, URZ, UR4, URZ, 0x33, !UPT ;  /* 0x00000004ff047292 */ /* 0x000fcc000f8e33ff */
[----:B------:R-:W-:-:S04]  /*2360*/  IMAD.U32 R2, RZ, RZ, UR4 ;  /* 0x00000004ff027e24 */ /* 0x000fc8000f8e00ff */
[----:B------:R-:W3:Y:S02]  /*2370*/  REDUX UR7, R2 ;  /* 0x00000000020773c4 */ /* 0x000ee40000000000 */
[----:B------:R4:W-:Y:S01]  /*2380*/  UTCATOMSWS.AND URZ, UR4 ;  /* 0x0000000400ff79e3 */ /* 0x0009e20008000000 */
[----:B--2---:R-:W-:Y:S01]  /*2390*/  ISETP.EQ.U32.AND P0, PT, R0, UR5, PT ;  /* 0x0000000500007c0c */ /* 0x004fe2000bf02070 */
[----:B---3--:R-:W-:-:S12]  /*23a0*/  IMAD.U32 R0, RZ, RZ, UR7 ;  /* 0x00000007ff007e24 */ /* 0x008fd8000f8e00ff */
[----:B------:R4:W-:Y:S01]  /*23b0*/  @P0 ATOMS.AND RZ, [UR6], R0 ;  /* 0x00000000ffff098c */ /* 0x0009e2000a800006 */
[----:B------:R-:W-:Y:S05]  /*23c0*/  BRA `(.L_x_64) ;  /* 0x0000000000147947 */ /* 0x000fea0003800000 */
.L_x_66:
[----:B------:R-:W-:-:S07]  /*23d0*/  MOV R2, 0x23f0 ;  /* 0x000023f000027802 */ /* 0x000fce0000000f00 */
[----:B-1----:R-:W-:Y:S05]  /*23e0*/  CALL.REL.NOINC `($__internal_0_$__cuda_sm10x_tcgen05_guardrail_trap_col_being_dealloced_not_returned_by_alloc) ;  /* 0x0000000000447944 */ /* 0x002fea0003c00000 */
[----:B------:R-:W-:Y:S05]  /*23f0*/  BRA `(.L_x_64) ;  /* 0x0000000000087947 */ /* 0x000fea0003800000 */
.L_x_65:
[----:B------:R-:W-:-:S07]  /*2400*/  MOV R2, 0x2420 ;  /* 0x0000242000027802 */ /* 0x000fce0000000f00 */
[----:B-1----:R-:W-:Y:S05]  /*2410*/  CALL.REL.NOINC `($__internal_2_$__cuda_sm10x_tcgen05_guardrail_trap_unallocated_columns_being_dealloced) ;  /* 0x0000000000507944 */ /* 0x002fea0003c00000 */
.L_x_64:
[----:B------:R-:W-:Y:S01]  /*2420*/  NOP ;  /* 0x0000000000007918 */ /* 0x000fe20000000000 */
[----:B----4-:R-:W-:Y:S05]  /*2430*/  EXIT ;  /* 0x000000000000794d */ /* 0x010fea0003800000 */
.L_x_55:
[----:B------:R-:W2:Y:S02]  /*2440*/  SYNCS.PHASECHK.TRANS64.TRYWAIT P0, [UR8+0x2000], RZ ;  /* 0x002000ffff0075a7 */ /* 0x000ea40008001108 */
[----:B--2---:R-:W-:Y:S05]  /*2450*/  @!P0 BRA `(.L_x_55) ;  /* 0xfffffffc00f88947 */ /* 0x004fea000383ffff */
[----:B------:R-:W-:Y:S05]  /*2460*/  BRA `(.L_x_67) ;  /* 0xfffffff400647947 */ /* 0x000fea000383ffff */
.L_x_57:
[----:B------:R-:W2:Y:S02]  /*2470*/  SYNCS.PHASECHK.TRANS64.TRYWAIT P1, [UR8+0x2010], RZ ;  /* 0x002010ffff0075a7 */ /* 0x000ea40008021108 */
[----:B--2---:R-:W-:Y:S05]  /*2480*/  @!P1 BRA `(.L_x_57) ;  /* 0xfffffffc00f89947 */ /* 0x004fea000383ffff */
[----:B------:R-:W-:Y:S05]  /*2490*/  BRA `(.L_x_68) ;  /* 0xfffffff400a87947 */ /* 0x000fea000383ffff */
.L_x_58:
[----:B------:R-:W3:Y:S02]  /*24a0*/  SYNCS.PHASECHK.TRANS64.TRYWAIT P0, [UR8+0x2000], R3 ;  /* 0x00200003ff0075a7 */ /* 0x000ee40008001108 */
[----:B---3--:R-:W-:Y:S05]  /*24b0*/  @!P0 BRA `(.L_x_58) ;  /* 0xfffffffc00f88947 */ /* 0x008fea000383ffff */
[----:B------:R-:W-:Y:S05]  /*24c0*/  BRA `(.L_x_69) ;  /* 0xfffffff800147947 */ /* 0x000fea000383ffff */
.L_x_60:
[----:B------:R-:W3:Y:S02]  /*24d0*/  SYNCS.PHASECHK.TRANS64.TRYWAIT P0, [UR8+0x2010], R3 ;  /* 0x00201003ff0075a7 */ /* 0x000ee40008001108 */
[----:B---3--:R-:W-:Y:S05]  /*24e0*/  @!P0 BRA `(.L_x_60) ;  /* 0xfffffffc00f88947 */ /* 0x008fea000383ffff */
[----:B------:R-:W-:Y:S05]  /*24f0*/  BRA `(.L_x_70) ;  /* 0xfffffff8004c7947 */ /* 0x000fea000383ffff */
        .weak           $__internal_0_$__cuda_sm10x_tcgen05_guardrail_trap_col_being_dealloced_not_returned_by_alloc
        .type           $__internal_0_$__cuda_sm10x_tcgen05_guardrail_trap_col_being_dealloced_not_returned_by_alloc,@function
        .size           $__internal_0_$__cuda_sm10x_tcgen05_guardrail_trap_col_being_dealloced_not_returned_by_alloc,($__internal_1_$__cuda_sm10x_tcgen05_guardrail_trap_phase_invalid_during_alloc - $__internal_0_$__cuda_sm10x_tcgen05_guardrail_trap_col_being_dealloced_not_returned_by_alloc)
$__internal_0_$__cuda_sm10x_tcgen05_guardrail_trap_col_being_dealloced_not_returned_by_alloc:
[----:B------:R-:W-:Y:S05]  /*2500*/  BPT.TRAP 0x1 ;  /* 0x000000040000795c */ /* 0x000fea0000300000 */
[----:B------:R-:W-:-:S04]  /*2510*/  IMAD.MOV.U32 R3, RZ, RZ, 0x0 ;  /* 0x00000000ff037424 */ /* 0x000fc800078e00ff */
[----:B------:R-:W-:Y:S05]  /*2520*/  RET.REL.NODEC R2 `(gluon_tcgen05) ;  /* 0xffffffd802b47950 */ /* 0x000fea0003c3ffff */
        .weak           $__internal_1_$__cuda_sm10x_tcgen05_guardrail_trap_phase_invalid_during_alloc
        .type           $__internal_1_$__cuda_sm10x_tcgen05_guardrail_trap_phase_invalid_during_alloc,@function
        .size           $__internal_1_$__cuda_sm10x_tcgen05_guardrail_trap_phase_invalid_during_alloc,($__internal_2_$__cuda_sm10x_tcgen05_guardrail_trap_unallocated_columns_being_dealloced - $__internal_1_$__cuda_sm10x_tcgen05_guardrail_trap_phase_invalid_during_alloc)
$__internal_1_$__cuda_sm10x_tcgen05_guardrail_trap_phase_invalid_during_alloc:
[----:B------:R-:W-:Y:S05]  /*2530*/  BPT.TRAP 0x1 ;  /* 0x000000040000795c */ /* 0x000fea0000300000 */
[----:B------:R-:W-:-:S04]  /*2540*/  IMAD.MOV.U32 R3, RZ, RZ, 0x0 ;  /* 0x00000000ff037424 */ /* 0x000fc800078e00ff */
[----:B------:R-:W-:Y:S05]  /*2550*/  RET.REL.NODEC R2 `(gluon_tcgen05) ;  /* 0xffffffd802a87950 */ /* 0x000fea0003c3ffff */
        .weak           $__internal_2_$__cuda_sm10x_tcgen05_guardrail_trap_unallocated_columns_being_dealloced
        .type           $__internal_2_$__cuda_sm10x_tcgen05_guardrail_trap_unallocated_columns_being_dealloced,@function
        .size           $__internal_2_$__cuda_sm10x_tcgen05_guardrail_trap_unallocated_columns_being_dealloced,(.L_x_74 - $__internal_2_$__cuda_sm10x_tcgen05_guardrail_trap_unallocated_columns_being_dealloced)
$__internal_2_$__cuda_sm10x_tcgen05_guardrail_trap_unallocated_columns_being_dealloced:
[----:B------:R-:W-:Y:S05]  /*2560*/  BPT.TRAP 0x1 ;  /* 0x000000040000795c */ /* 0x000fea0000300000 */
[----:B------:R-:W-:-:S04]  /*2570*/  IMAD.MOV.U32 R3, RZ, RZ, 0x0 ;  /* 0x00000000ff037424 */ /* 0x000fc800078e00ff */
[----:B------:R-:W-:Y:S05]  /*2580*/  RET.REL.NODEC R2 `(gluon_tcgen05) ;  /* 0xffffffd8029c7950 */ /* 0x000fea0003c3ffff */
.L_x_71:
[----:B------:R-:W-:-:S00]  /*2590*/  BRA `(.L_x_71) ;  /* 0xfffffffc00fc7947 */ /* 0x000fc0000383ffff */
[----:B------:R-:W-:-:S00]  /*25a0*/  NOP ;  /* 0x0000000000007918 */ /* 0x000fc00000000000 */
        /* <DEDUP_REMOVED lines=13> */
.L_x_74:


//--------------------- .nv.shared.gluon_tcgen05  --------------------------
	.section	.nv.shared.gluon_tcgen05,"aw",@nobits
	.sectionflags	@""
	.align	16
	.zero		1024


//--------------------- .nv.shared.reserved.0     --------------------------
	.section	.nv.shared.reserved.0,"aw",@nobits
	.align	8
	.weak		__nv_reservedSMEM_offset_0_alias
	.size		__nv_reservedSMEM_offset_0_alias, 0, 64
	.other		__nv_reservedSMEM_offset_0_alias,@"STO_CUDA_RESERVED_SHARED STV_DEFAULT"
__nv_reservedSMEM_offset_0_alias:
	.zero		0
.nv.shared.reserved.0:
	.zero		64
	.weak		__nv_reservedSMEM_allocation_phase
	.type		__nv_reservedSMEM_allocation_phase,@object
	.size		__nv_reservedSMEM_allocation_phase,(.L_0 - __nv_reservedSMEM_allocation_phase)
__nv_reservedSMEM_allocation_phase:
	.zero		1
.L_0:
	.zero		7
	.weak		__nv_reservedSMEM_devtool_atexit_pc
	.type		__nv_reservedSMEM_devtool_atexit_pc,@object
	.size		__nv_reservedSMEM_devtool_atexit_pc,(__nv_reservedSMEM_allocation_mask - __nv_reservedSMEM_devtool_atexit_pc)
__nv_reservedSMEM_devtool_atexit_pc:
	.zero		8
	.weak		__nv_reservedSMEM_allocation_mask
	.type		__nv_reservedSMEM_allocation_mask,@object
	.size		__nv_reservedSMEM_allocation_mask,(.L_2 - __nv_reservedSMEM_allocation_mask)
__nv_reservedSMEM_allocation_mask:
	.zero		4
.L_2:


//--------------------- .nv.constant0.gluon_tcgen05 --------------------------
	.section	.nv.constant0.gluon_tcgen05,"a",@progbits
	.sectionflags	@""
	.align	4
.nv.constant0.gluon_tcgen05:
	.zero		976


//--------------------- SYMBOLS --------------------------

	.type		.nv.reservedSmem.offset0,@object
	.size		.nv.reservedSmem.offset0,0x4
	.type		.nv.reservedSmem.cap,@object
	.size		.nv.reservedSmem.cap,0x4
